// auto-generated by cutlass_sweep.gemm — config: {"arch": "sm_90", "cluster_m": 1, "cluster_n": 1, "dtype": "e4m3", "dtype_b": "e4m3", "layout": "nt", "stages": 0, "tile_k": 64, "tile_m": 128, "tile_n": 384}
#include "cutlass/cutlass.h"
#include "cutlass/gemm/collective/collective_builder.hpp"
#include "cutlass/gemm/device/gemm_universal_adapter.h"
#include "cutlass/gemm/kernel/gemm_universal.hpp"
#include "cutlass/epilogue/collective/collective_builder.hpp"

using ElemA = cutlass::float_e4m3_t;
using ElemB = cutlass::float_e4m3_t;
using ElemCD = cutlass::float_e4m3_t;
using Acc  = float;
using TileShape    = cute::Shape<cute::_128, cute::_384, cute::_64>;
using ClusterShape = cute::Shape<cute::_1, cute::_1, cute::_1>;

using CollectiveEpilogue = typename cutlass::epilogue::collective::CollectiveBuilder<
    cutlass::arch::Sm90, cutlass::arch::OpClassTensorOp,
    TileShape, ClusterShape,
    cutlass::epilogue::collective::EpilogueTileAuto,
    Acc, Acc,
    ElemCD, cutlass::layout::RowMajor, 128 / cutlass::sizeof_bits<ElemCD>::value,
    ElemCD, cutlass::layout::RowMajor, 128 / cutlass::sizeof_bits<ElemCD>::value,
    cutlass::epilogue::collective::EpilogueScheduleAuto
  >::CollectiveOp;

using CollectiveMainloop = typename cutlass::gemm::collective::CollectiveBuilder<
    cutlass::arch::Sm90, cutlass::arch::OpClassTensorOp,
    ElemA, cutlass::layout::RowMajor, 128 / cutlass::sizeof_bits<ElemA>::value,
    ElemB, cutlass::layout::ColumnMajor, 128 / cutlass::sizeof_bits<ElemB>::value,
    Acc,
    TileShape, ClusterShape,
    cutlass::gemm::collective::StageCountAutoCarveout<static_cast<int>(sizeof(typename CollectiveEpilogue::SharedStorage))>,
    cutlass::gemm::collective::KernelScheduleAuto
  >::CollectiveOp;

using GemmKernel = cutlass::gemm::kernel::GemmUniversal<
    cute::Shape<int,int,int,int>,
    CollectiveMainloop,
    CollectiveEpilogue
>;
using Gemm = cutlass::gemm::device::GemmUniversalAdapter<GemmKernel>;

// Force the device kernel symbol into the cubin without needing a host main.
auto* _anchor = &cutlass::device_kernel<GemmKernel>;


// ===== COMPILED SASS (sm_90a) =====

	.target	sm_90a

	.elftype	@"ET_EXEC"


//--------------------- .note.nv.tkinfo           --------------------------
	.section	.note.nv.tkinfo,"",@"SHT_NOTE"
	.sectionflags	@"SHF_NOTE_NV_TKINFO"
	.tkinfo
        /*0018*/ 	.word	0x00000002
        /*0030*/ 	.string	""
        /*0030*/ 	.string	"ptxas"
        /*0030*/ 	.string	"Cuda compilation tools, release 13.0, V13.0.88"
        /*0030*/ 	.string	"Build cuda_13.0.r13.0/compiler.36424714_0"
        /*0030*/ 	.string	"-arch sm_90a -m 64 "



//--------------------- .note.nv.cuinfo           --------------------------
	.section	.note.nv.cuinfo,"",@"SHT_NOTE"
	.sectionflags	@"SHF_NOTE_NV_CUINFO"
        /*0018*/ 	.short	0x0002
        /*001a*/ 	.short	0x005a
        /*001c*/ 	.short	0x0082
	.zero		2


//--------------------- .nv.info                  --------------------------
	.section	.nv.info,"",@"SHT_CUDA_INFO"
	.align	4


	//----- nvinfo : EIATTR_REGCOUNT
	.align		4
        /*0000*/ 	.byte	0x04, 0x2f
        /*0002*/ 	.short	(.L_12 - .L_11)
	.align		4
.L_11:
        /*0004*/ 	.word	index@(_ZN7cutlass13device_kernelINS_4gemm6kernel13GemmUniversalIN4cute5tupleIJiiiiEEENS1_10collective13CollectiveMmaINS1_37MainloopSm90TmaGmmaWarpSpecializedFP8ILi7ENS5_IJNS4_1CILi1EEESB_SB_EEENS1_35KernelTmaWarpSpecializedCooperativeEEENS5_IJNSA_ILi128EEENSA_ILi384EEENSA_ILi64EEEEEENS_12float_e4m3_tENS5_IJlSB_lEEESJ_SK_NS4_8TiledMMAINS4_8MMA_AtomIJNS4_4SM904GMMA31MMA_64x192x32_F32E4M3E4M3_SS_TNILNSO_7ScaleInE1ELSQ_1EEEEEENS4_6LayoutINS5_IJNSA_ILi2EEESB_SB_EEENS5_IJSB_NSA_ILi0EEESW_EEEEENS5_IJNS4_10UnderscoreESZ_SZ_EEEEENS4_13SM90_TMA_LOADENS4_14ComposedLayoutINS4_7SwizzleILi2ELi4ELi3EEENS4_18smem_ptr_flag_bitsILi8EEENST_INS5_IJNSA_ILi8EEESH_EEENS5_IJSH_SB_EEEEEEEvNS4_8identityES12_S1C_vS1D_EENS_8epilogue10collective6detail29Sm90TmaWarpSpecializedAdapterINS1G_15DefaultEpilogueISJ_SK_SK_NS1F_6thread17LinearCombinationISJ_Li1EffLNS1K_9ScaleType4KindE0ELNS_15FloatRoundStyleE2ESJ_EENS1_15EpilogueDefaultEEEEEvvEEEEvNT_6ParamsE)
        /*0008*/ 	.word	0x000000a8


	//----- nvinfo : EIATTR_FRAME_SIZE
	.align		4
.L_12:
        /*000c*/ 	.byte	0x04, 0x11
        /*000e*/ 	.short	(.L_14 - .L_13)
	.align		4
.L_13:
        /*0010*/ 	.word	index@(_ZN7cutlass13device_kernelINS_4gemm6kernel13GemmUniversalIN4cute5tupleIJiiiiEEENS1_10collective13CollectiveMmaINS1_37MainloopSm90TmaGmmaWarpSpecializedFP8ILi7ENS5_IJNS4_1CILi1EEESB_SB_EEENS1_35KernelTmaWarpSpecializedCooperativeEEENS5_IJNSA_ILi128EEENSA_ILi384EEENSA_ILi64EEEEEENS_12float_e4m3_tENS5_IJlSB_lEEESJ_SK_NS4_8TiledMMAINS4_8MMA_AtomIJNS4_4SM904GMMA31MMA_64x192x32_F32E4M3E4M3_SS_TNILNSO_7ScaleInE1ELSQ_1EEEEEENS4_6LayoutINS5_IJNSA_ILi2EEESB_SB_EEENS5_IJSB_NSA_ILi0EEESW_EEEEENS5_IJNS4_10UnderscoreESZ_SZ_EEEEENS4_13SM90_TMA_LOADENS4_14ComposedLayoutINS4_7SwizzleILi2ELi4ELi3EEENS4_18smem_ptr_flag_bitsILi8EEENST_INS5_IJNSA_ILi8EEESH_EEENS5_IJSH_SB_EEEEEEEvNS4_8identityES12_S1C_vS1D_EENS_8epilogue10collective6detail29Sm90TmaWarpSpecializedAdapterINS1G_15DefaultEpilogueISJ_SK_SK_NS1F_6thread17LinearCombinationISJ_Li1EffLNS1K_9ScaleType4KindE0ELNS_15FloatRoundStyleE2ESJ_EENS1_15EpilogueDefaultEEEEEvvEEEEvNT_6ParamsE)
        /*0014*/ 	.word	0x00000300


	//----- nvinfo : EIATTR_MIN_STACK_SIZE
	.align		4
.L_14:
        /*0018*/ 	.byte	0x04, 0x12
        /*001a*/ 	.short	(.L_16 - .L_15)
	.align		4
.L_15:
        /*001c*/ 	.word	index@(_ZN7cutlass13device_kernelINS_4gemm6kernel13GemmUniversalIN4cute5tupleIJiiiiEEENS1_10collective13CollectiveMmaINS1_37MainloopSm90TmaGmmaWarpSpecializedFP8ILi7ENS5_IJNS4_1CILi1EEESB_SB_EEENS1_35KernelTmaWarpSpecializedCooperativeEEENS5_IJNSA_ILi128EEENSA_ILi384EEENSA_ILi64EEEEEENS_12float_e4m3_tENS5_IJlSB_lEEESJ_SK_NS4_8TiledMMAINS4_8MMA_AtomIJNS4_4SM904GMMA31MMA_64x192x32_F32E4M3E4M3_SS_TNILNSO_7ScaleInE1ELSQ_1EEEEEENS4_6LayoutINS5_IJNSA_ILi2EEESB_SB_EEENS5_IJSB_NSA_ILi0EEESW_EEEEENS5_IJNS4_10UnderscoreESZ_SZ_EEEEENS4_13SM90_TMA_LOADENS4_14ComposedLayoutINS4_7SwizzleILi2ELi4ELi3EEENS4_18smem_ptr_flag_bitsILi8EEENST_INS5_IJNSA_ILi8EEESH_EEENS5_IJSH_SB_EEEEEEEvNS4_8identityES12_S1C_vS1D_EENS_8epilogue10collective6detail29Sm90TmaWarpSpecializedAdapterINS1G_15DefaultEpilogueISJ_SK_SK_NS1F_6thread17LinearCombinationISJ_Li1EffLNS1K_9ScaleType4KindE0ELNS_15FloatRoundStyleE2ESJ_EENS1_15EpilogueDefaultEEEEEvvEEEEvNT_6ParamsE)
        /*0020*/ 	.word	0x00000300
.L_16:


//--------------------- .nv.compat                --------------------------
	.section	.nv.compat,"",@"SHT_CUDA_COMPAT_INFO"
	.align	4
        /*0000*/ 	.byte	0x02, 0x09, 0x01, 0x00, 0x02, 0x02, 0x04, 0x00, 0x02, 0x05, 0x05, 0x00, 0x03, 0x07, 0x01, 0x01
        /*0010*/ 	.byte	0x02, 0x03, 0x01, 0x00, 0x02, 0x06, 0x01, 0x00, 0x04, 0x0b, 0x08, 0x00, 0x00, 0x00, 0x00, 0x00
        /*0020*/ 	.byte	0x00, 0x00, 0x00, 0x00


//--------------------- .nv.info._ZN7cutlass13device_kernelINS_4gemm6kernel13GemmUniversalIN4cute5tupleIJiiiiEEENS1_10collective13CollectiveMmaINS1_37MainloopSm90TmaGmmaWarpSpecializedFP8ILi7ENS5_IJNS4_1CILi1EEESB_SB_EEENS1_35KernelTmaWarpSpecializedCooperativeEEENS5_IJNSA_ILi128EEENSA_ILi384EEENSA_ILi64EEEEEENS_12float_e4m3_tENS5_IJlSB_lEEESJ_SK_NS4_8TiledMMAINS4_8MMA_AtomIJNS4_4SM904GMMA31MMA_64x192x32_F32E4M3E4M3_SS_TNILNSO_7ScaleInE1ELSQ_1EEEEEENS4_6LayoutINS5_IJNSA_ILi2EEESB_SB_EEENS5_IJSB_NSA_ILi0EEESW_EEEEENS5_IJNS4_10UnderscoreESZ_SZ_EEEEENS4_13SM90_TMA_LOADENS4_14ComposedLayoutINS4_7SwizzleILi2ELi4ELi3EEENS4_18smem_ptr_flag_bitsILi8EEENST_INS5_IJNSA_ILi8EEESH_EEENS5_IJSH_SB_EEEEEEEvNS4_8identityES12_S1C_vS1D_EENS_8epilogue10collective6detail29Sm90TmaWarpSpecializedAdapterINS1G_15DefaultEpilogueISJ_SK_SK_NS1F_6thread17LinearCombinationISJ_Li1EffLNS1K_9ScaleType4KindE0ELNS_15FloatRoundStyleE2ESJ_EENS1_15EpilogueDefaultEEEEEvvEEEEvNT_6ParamsE --------------------------
	.section	.nv.info._ZN7cutlass13device_kernelINS_4gemm6kernel13GemmUniversalIN4cute5tupleIJiiiiEEENS1_10collective13CollectiveMmaINS1_37MainloopSm90TmaGmmaWarpSpecializedFP8ILi7ENS5_IJNS4_1CILi1EEESB_SB_EEENS1_35KernelTmaWarpSpecializedCooperativeEEENS5_IJNSA_ILi128EEENSA_ILi384EEENSA_ILi64EEEEEENS_12float_e4m3_tENS5_IJlSB_lEEESJ_SK_NS4_8TiledMMAINS4_8MMA_AtomIJNS4_4SM904GMMA31MMA_64x192x32_F32E4M3E4M3_SS_TNILNSO_7ScaleInE1ELSQ_1EEEEEENS4_6LayoutINS5_IJNSA_ILi2EEESB_SB_EEENS5_IJSB_NSA_ILi0EEESW_EEEEENS5_IJNS4_10UnderscoreESZ_SZ_EEEEENS4_13SM90_TMA_LOADENS4_14ComposedLayoutINS4_7SwizzleILi2ELi4ELi3EEENS4_18smem_ptr_flag_bitsILi8EEENST_INS5_IJNSA_ILi8EEESH_EEENS5_IJSH_SB_EEEEEEEvNS4_8identityES12_S1C_vS1D_EENS_8epilogue10collective6detail29Sm90TmaWarpSpecializedAdapterINS1G_15DefaultEpilogueISJ_SK_SK_NS1F_6thread17LinearCombinationISJ_Li1EffLNS1K_9ScaleType4KindE0ELNS_15FloatRoundStyleE2ESJ_EENS1_15EpilogueDefaultEEEEEvvEEEEvNT_6ParamsE,"",@"SHT_CUDA_INFO"
	.sectionflags	@""
	.align	4


	//----- nvinfo : EIATTR_CUDA_API_VERSION
	.align		4
        /*0000*/ 	.byte	0x04, 0x37
        /*0002*/ 	.short	(.L_18 - .L_17)
.L_17:
        /*0004*/ 	.word	0x00000082


	//----- nvinfo : EIATTR_KPARAM_INFO
	.align		4
.L_18:
        /*0008*/ 	.byte	0x04, 0x17
        /*000a*/ 	.short	(.L_20 - .L_19)
.L_19:
        /*000c*/ 	.word	0x00000000
        /*0010*/ 	.short	0x0000
        /*0012*/ 	.short	0x0070
        /*0014*/ 	.byte	0x00, 0xf0, 0x01, 0x10


	//----- nvinfo : EIATTR_SPARSE_MMA_MASK
	.align		4
.L_20:
        /*0018*/ 	.byte	0x03, 0x50
        /*001a*/ 	.short	0x0000


	//----- nvinfo : EIATTR_MAXREG_COUNT
	.align		4
        /*001c*/ 	.byte	0x03, 0x1b
        /*001e*/ 	.short	0x00a8


	//----- nvinfo : EIATTR_NUM_BARRIERS
	.align		4
        /*0020*/ 	.byte	0x02, 0x4c
        /*0022*/ 	.byte	0x01
	.zero		1


	//----- nvinfo : EIATTR_ANNOTATIONS
	.align		4
        /*0024*/ 	.byte	0x04, 0x55
        /*0026*/ 	.short	(.L_22 - .L_21)


	//   ....[0]....
.L_21:
        /*0028*/ 	.word	0x00000001
        /*002c*/ 	.byte	0xf0, 0x05, 0x00, 0x00, 0x01, 0x00, 0x00, 0x00, 0x10, 0x06, 0x00, 0x00, 0x01, 0x00, 0x00, 0x00
        /* <DEDUP_REMOVED lines=770> */
        /*305c*/ 	.byte	0xb0, 0xa5, 0x01, 0x00


	//----- nvinfo : EIATTR_MERCURY_ISA_VERSION
	.align		4
.L_22:
        /*3060*/ 	.byte	0x03, 0x5f
        /*3062*/ 	.short	0x0101


	//----- nvinfo : EIATTR_INT_WARP_WIDE_INSTR_OFFSETS
	.align		4
        /*3064*/ 	.byte	0x04, 0x31
        /*3066*/ 	.short	(.L_24 - .L_23)


	//   ....[0]....
.L_23:
        /*3068*/ 	.word	0x000004e0


	//   ....[1]....
        /*306c*/ 	.word	0x00000500


	//   ....[2]....
        /*3070*/ 	.word	0x00000600


	//----- nvinfo : EIATTR_COOP_GROUP_MASK_REGIDS
	.align		4
.L_24:
        /*3074*/ 	.byte	0x04, 0x29
        /*3076*/ 	.short	(.L_26 - .L_25)


	//   ....[0]....
.L_25:
        /*3078*/ 	.word	0xffffffff


	//   ....[1]....
        /*307c*/ 	.word	0xffffffff


	//   ....[2]....
        /*3080*/ 	.word	0xffffffff


	//   ....[3]....
        /*3084*/ 	.word	0xffffffff


	//   ....[4]....
        /*3088*/ 	.word	0xffffffff


	//----- nvinfo : EIATTR_COOP_GROUP_INSTR_OFFSETS
	.align		4
.L_26:
        /*308c*/ 	.byte	0x04, 0x28
        /*308e*/ 	.short	(.L_28 - .L_27)


	//   ....[0]....
.L_27:
        /*3090*/ 	.word	0x00000070


	//   ....[1]....
        /*3094*/ 	.word	0x00000080


	//   ....[2]....
        /*3098*/ 	.word	0x000001a0


	//   ....[3]....
        /*309c*/ 	.word	0x00000420


	//   ....[4]....
        /*30a0*/ 	.word	0x00001f70


	//----- nvinfo : EIATTR_REG_RECONFIG
	.align		4
.L_28:
        /*30a4*/ 	.byte	0x01, 0x54
	.zero		2


	//----- nvinfo : EIATTR_MBARRIER_INSTR_OFFSETS
	.align		4
        /*30a8*/ 	.byte	0x04, 0x39
        /*30aa*/ 	.short	(.L_30 - .L_29)


	//   ....[0]....
.L_29:
        /*30ac*/ 	.word	0x00000320
        /*30b0*/ 	.word	0x000000ff
        /*30b4*/ 	.word	0x00000000
        /*30b8*/ 	.short	0x0100
        /*30ba*/ 	.byte	0x09
	.zero		1


	//   ....[1]....
        /*30bc*/ 	.word	0x00000330
        /*30c0*/ 	.word	0x000000ff
        /*30c4*/ 	.word	0x00000038
        /*30c8*/ 	.short	0x0100
        /*30ca*/ 	.byte	0x09
	.zero		1


	//   ....[2]....
        /*30cc*/ 	.word	0x00000340
        /*30d0*/ 	.word	0x000000ff
        /*30d4*/ 	.word	0x00000008
        /*30d8*/ 	.short	0x0100
        /*30da*/ 	.byte	0x09
	.zero		1


	//   ....[3]....
        /*30dc*/ 	.word	0x00000350
        /*30e0*/ 	.word	0x000000ff
        /*30e4*/ 	.word	0x00000040
        /*30e8*/ 	.short	0x0100
        /*30ea*/ 	.byte	0x09
	.zero		1


	//   ....[4]....
        /*30ec*/ 	.word	0x00000360
        /*30f0*/ 	.word	0x000000ff
        /*30f4*/ 	.word	0x00000010
        /*30f8*/ 	.short	0x0100
        /*30fa*/ 	.byte	0x09
	.zero		1


	//   ....[5]....
        /*30fc*/ 	.word	0x00000370
        /*3100*/ 	.word	0x000000ff
        /*3104*/ 	.word	0x00000048
        /*3108*/ 	.short	0x0100
        /*310a*/ 	.byte	0x09
	.zero		1


	//   ....[6]....
        /*310c*/ 	.word	0x00000380
        /*3110*/ 	.word	0x000000ff
        /*3114*/ 	.word	0x00000018
        /*3118*/ 	.short	0x0100
        /*311a*/ 	.byte	0x09
	.zero		1


	//   ....[7]....
        /*311c*/ 	.word	0x00000390
        /*3120*/ 	.word	0x000000ff
        /*3124*/ 	.word	0x00000050
        /*3128*/ 	.short	0x0100
        /*312a*/ 	.byte	0x09
	.zero		1


	//   ....[8]....
        /*312c*/ 	.word	0x000003a0
        /*3130*/ 	.word	0x000000ff
        /*3134*/ 	.word	0x00000020
        /*3138*/ 	.short	0x0100
        /*313a*/ 	.byte	0x09
	.zero		1


	//   ....[9]....
        /*313c*/ 	.word	0x000003b0
        /*3140*/ 	.word	0x000000ff
        /*3144*/ 	.word	0x00000058
        /*3148*/ 	.short	0x0100
        /*314a*/ 	.byte	0x09
	.zero		1


	//   ....[10]....
        /*314c*/ 	.word	0x000003c0
        /*3150*/ 	.word	0x000000ff
        /*3154*/ 	.word	0x00000028
        /*3158*/ 	.short	0x0100
        /*315a*/ 	.byte	0x09
	.zero		1


	//   ....[11]....
        /*315c*/ 	.word	0x000003d0
        /*3160*/ 	.word	0x000000ff
        /*3164*/ 	.word	0x00000060
        /*3168*/ 	.short	0x0100
        /*316a*/ 	.byte	0x09
	.zero		1


	//   ....[12]....
        /*316c*/ 	.word	0x000003e0
        /*3170*/ 	.word	0x000000ff
        /*3174*/ 	.word	0x00000030
        /*3178*/ 	.short	0x0100
        /*317a*/ 	.byte	0x09
	.zero		1


	//   ....[13]....
        /*317c*/ 	.word	0x000003f0
        /*3180*/ 	.word	0x000000ff
        /*3184*/ 	.word	0x00000068
        /*3188*/ 	.short	0x0100
        /*318a*/ 	.byte	0x09
	.zero		1


	//   ....[14]....
        /*318c*/ 	.word	0x00000630
        /*3190*/ 	.word	0x000000ff
        /*3194*/ 	.word	0x00000080
        /*3198*/ 	.short	0x0100
        /*319a*/ 	.byte	0x06
	.zero		1


	//   ....[15]....
        /*319c*/ 	.word	0x00000640
        /*31a0*/ 	.word	0x000000ff
        /*31a4*/ 	.word	0x00000088
        /*31a8*/ 	.short	0x0100
        /*31aa*/ 	.byte	0x06
	.zero		1


	//   ....[16]....
        /*31ac*/ 	.word	0x00002370
        /*31b0*/ 	.word	0x000000ff
        /*31b4*/ 	.word	0x00000000
        /*31b8*/ 	.short	0x010a
        /*31ba*/ 	.byte	0x06
	.zero		1


	//   ....[17]....
        /*31bc*/ 	.word	0x000023b0
        /*31c0*/ 	.word	0x000000ff
        /*31c4*/ 	.word	0x00000000
        /*31c8*/ 	.short	0x010a
        /*31ca*/ 	.byte	0x06
	.zero		1


	//   ....[18]....
        /*31cc*/ 	.word	0x00004840
        /*31d0*/ 	.word	0x000000ff
        /*31d4*/ 	.word	0x00000000
        /*31d8*/ 	.short	0x010a
        /*31da*/ 	.byte	0x10
	.zero		1


	//   ....[19]....
        /*31dc*/ 	.word	0x00004880
        /*31e0*/ 	.word	0x000000ff
        /*31e4*/ 	.word	0x00000000
        /*31e8*/ 	.short	0x010a
        /*31ea*/ 	.byte	0x10
	.zero		1


	//   ....[20]....
        /*31ec*/ 	.word	0x00006d40
        /*31f0*/ 	.word	0x000000ff
        /*31f4*/ 	.word	0x00000000
        /*31f8*/ 	.short	0x0101
        /*31fa*/ 	.byte	0x08
	.zero		1


	//   ....[21]....
        /*31fc*/ 	.word	0x00009350
        /*3200*/ 	.word	0x000000ff
        /*3204*/ 	.word	0x00000000
        /*3208*/ 	.short	0x0101
        /*320a*/ 	.byte	0x06
	.zero		1


	//   ....[22]....
        /*320c*/ 	.word	0x00019610
        /*3210*/ 	.word	0x0000000e
        /*3214*/ 	.word	0x00000038
        /*3218*/ 	.short	0x010a
        /*321a*/ 	.byte	0x3f
	.zero		1


	//   ....[23]....
        /*321c*/ 	.word	0x00019a00
        /*3220*/ 	.word	0x00000004
        /*3224*/ 	.word	0x00000088
        /*3228*/ 	.short	0x0101
        /*322a*/ 	.byte	0x3f
	.zero		1


	//   ....[24]....
        /*322c*/ 	.word	0x0001a150
        /*3230*/ 	.word	0x00000007
        /*3234*/ 	.word	0x00000000
        /*3238*/ 	.short	0x010a
        /*323a*/ 	.byte	0x3f
	.zero		1


	//   ....[25]....
        /*323c*/ 	.word	0x0001a1d0
        /*3240*/ 	.word	0x00000009
        /*3244*/ 	.word	0x00000000
        /*3248*/ 	.short	0x010a
        /*324a*/ 	.byte	0x3f
	.zero		1


	//   ....[26]....
        /*324c*/ 	.word	0x0001a260
        /*3250*/ 	.word	0x00000006
        /*3254*/ 	.word	0x00000000
        /*3258*/ 	.short	0x010a
        /*325a*/ 	.byte	0x3f
	.zero		1


	//   ....[27]....
        /*325c*/ 	.word	0x0001a2f0
        /*3260*/ 	.word	0x00000009
        /*3264*/ 	.word	0x00000000
        /*3268*/ 	.short	0x010a
        /*326a*/ 	.byte	0x3f
	.zero		1


	//   ....[28]....
        /*326c*/ 	.word	0x0001a380
        /*3270*/ 	.word	0x00000006
        /*3274*/ 	.word	0x00000000
        /*3278*/ 	.short	0x010a
        /*327a*/ 	.byte	0x3f
	.zero		1


	//   ....[29]....
        /*327c*/ 	.word	0x0001a410
        /*3280*/ 	.word	0x00000009
        /*3284*/ 	.word	0x00000000
        /*3288*/ 	.short	0x010a
        /*328a*/ 	.byte	0x3f
	.zero		1


	//   ....[30]....
        /*328c*/ 	.word	0x0001a4a0
        /*3290*/ 	.word	0x00000003
        /*3294*/ 	.word	0x00000000
        /*3298*/ 	.short	0x010a
        /*329a*/ 	.byte	0x3f
	.zero		1


	//   ....[31]....
        /*329c*/ 	.word	0x0001a510
        /*32a0*/ 	.word	0x00000003
        /*32a4*/ 	.word	0x00000000
        /*32a8*/ 	.short	0x010a
        /*32aa*/ 	.byte	0x3f
	.zero		1


	//   ....[32]....
        /*32ac*/ 	.word	0x0001a580
        /*32b0*/ 	.word	0x00000000
        /*32b4*/ 	.word	0x00000000
        /*32b8*/ 	.short	0x010a
        /*32ba*/ 	.byte	0x3f
	.zero		1


	//   ....[33]....
        /*32bc*/ 	.word	0x0001a660
        /*32c0*/ 	.word	0x0000000e
        /*32c4*/ 	.word	0x00000038
        /*32c8*/ 	.short	0x010a
        /*32ca*/ 	.byte	0x3f
	.zero		1


	//   ....[34]....
        /*32cc*/ 	.word	0x0001a740
        /*32d0*/ 	.word	0x00000007
        /*32d4*/ 	.word	0x00000000
        /*32d8*/ 	.short	0x010a
        /*32da*/ 	.byte	0x3f
	.zero		1


	//   ....[35]....
        /*32dc*/ 	.word	0x0001a790
        /*32e0*/ 	.word	0x00000009
        /*32e4*/ 	.word	0x00000000
        /*32e8*/ 	.short	0x010a
        /*32ea*/ 	.byte	0x3f
	.zero		1


	//   ....[36]....
        /*32ec*/ 	.word	0x0001a7e0
        /*32f0*/ 	.word	0x00000006
        /*32f4*/ 	.word	0x00000000
        /*32f8*/ 	.short	0x010a
        /*32fa*/ 	.byte	0x3f
	.zero		1


	//   ....[37]....
        /*32fc*/ 	.word	0x0001a830
        /*3300*/ 	.word	0x00000009
        /*3304*/ 	.word	0x00000000
        /*3308*/ 	.short	0x010a
        /*330a*/ 	.byte	0x3f
	.zero		1


	//   ....[38]....
        /*330c*/ 	.word	0x0001a880
        /*3310*/ 	.word	0x00000006
        /*3314*/ 	.word	0x00000000
        /*3318*/ 	.short	0x010a
        /*331a*/ 	.byte	0x3f
	.zero		1


	//   ....[39]....
        /*331c*/ 	.word	0x0001a8d0
        /*3320*/ 	.word	0x00000009
        /*3324*/ 	.word	0x00000000
        /*3328*/ 	.short	0x010a
        /*332a*/ 	.byte	0x3f
	.zero		1


	//----- nvinfo : EIATTR_NUM_MBARRIERS
	.align		4
.L_30:
        /*332c*/ 	.byte	0x03, 0x38
        /*332e*/ 	.short	0x0010


	//----- nvinfo : EIATTR_EXIT_INSTR_OFFSETS
	.align		4
        /*3330*/ 	.byte	0x04, 0x1c
        /*3332*/ 	.short	(.L_32 - .L_31)


	//   ....[0]....
.L_31:
        /*3334*/ 	.word	0x000006a0


	//   ....[1]....
        /*3338*/ 	.word	0x00001000


	//   ....[2]....
        /*333c*/ 	.word	0x00018c30


	//   ....[3]....
        /*3340*/ 	.word	0x000192a0


	//   ....[4]....
        /*3344*/ 	.word	0x0001a4f0


	//----- nvinfo : EIATTR_MAX_THREADS
	.align		4
.L_32:
        /*3348*/ 	.byte	0x04, 0x05
        /*334a*/ 	.short	(.L_34 - .L_33)
.L_33:
        /*334c*/ 	.word	0x00000180
        /*3350*/ 	.word	0x00000001
        /*3354*/ 	.word	0x00000001


	//----- nvinfo : EIATTR_CRS_STACK_SIZE
	.align		4
.L_34:
        /*3358*/ 	.byte	0x04, 0x1e
        /*335a*/ 	.short	(.L_36 - .L_35)
.L_35:
        /*335c*/ 	.word	0x00000000


	//----- nvinfo : EIATTR_CBANK_PARAM_SIZE
	.align		4
.L_36:
        /*3360*/ 	.byte	0x03, 0x19
        /*3362*/ 	.short	0x0470


	//----- nvinfo : EIATTR_PARAM_CBANK
	.align		4
        /*3364*/ 	.byte	0x04, 0x0a
        /*3366*/ 	.short	(.L_38 - .L_37)
	.align		4
.L_37:
        /*3368*/ 	.word	index@(.nv.constant0._ZN7cutlass13device_kernelINS_4gemm6kernel13GemmUniversalIN4cute5tupleIJiiiiEEENS1_10collective13CollectiveMmaINS1_37MainloopSm90TmaGmmaWarpSpecializedFP8ILi7ENS5_IJNS4_1CILi1EEESB_SB_EEENS1_35KernelTmaWarpSpecializedCooperativeEEENS5_IJNSA_ILi128EEENSA_ILi384EEENSA_ILi64EEEEEENS_12float_e4m3_tENS5_IJlSB_lEEESJ_SK_NS4_8TiledMMAINS4_8MMA_AtomIJNS4_4SM904GMMA31MMA_64x192x32_F32E4M3E4M3_SS_TNILNSO_7ScaleInE1ELSQ_1EEEEEENS4_6LayoutINS5_IJNSA_ILi2EEESB_SB_EEENS5_IJSB_NSA_ILi0EEESW_EEEEENS5_IJNS4_10UnderscoreESZ_SZ_EEEEENS4_13SM90_TMA_LOADENS4_14ComposedLayoutINS4_7SwizzleILi2ELi4ELi3EEENS4_18smem_ptr_flag_bitsILi8EEENST_INS5_IJNSA_ILi8EEESH_EEENS5_IJSH_SB_EEEEEEEvNS4_8identityES12_S1C_vS1D_EENS_8epilogue10collective6detail29Sm90TmaWarpSpecializedAdapterINS1G_15DefaultEpilogueISJ_SK_SK_NS1F_6thread17LinearCombinationISJ_Li1EffLNS1K_9ScaleType4KindE0ELNS_15FloatRoundStyleE2ESJ_EENS1_15EpilogueDefaultEEEEEvvEEEEvNT_6ParamsE)
        /*336c*/ 	.short	0x0210
        /*336e*/ 	.short	0x0470


	//----- nvinfo : EIATTR_SW_WAR
	.align		4
.L_38:
        /*3370*/ 	.byte	0x04, 0x36
        /*3372*/ 	.short	(.L_40 - .L_39)
.L_39:
        /*3374*/ 	.word	0x00000008
.L_40:


//--------------------- .nv.callgraph             --------------------------
	.section	.nv.callgraph,"",@"SHT_CUDA_CALLGRAPH"
	.align	4
	.sectionentsize	8
	.align		4
        /*0000*/ 	.word	0x00000000
	.align		4
        /*0004*/ 	.word	0xffffffff
	.align		4
        /*0008*/ 	.word	0x00000000
	.align		4
        /*000c*/ 	.word	0xfffffffe
	.align		4
        /*0010*/ 	.word	0x00000000
	.align		4
        /*0014*/ 	.word	0xfffffffd
	.align		4
        /*0018*/ 	.word	0x00000000
	.align		4
        /*001c*/ 	.word	0xfffffffc


//--------------------- .nv.constant4             --------------------------
	.section	.nv.constant4,"a",@progbits
	.align	8
	.align		8
.nv.constant4:
        /*0000*/ 	.dword	_ZN39_INTERNAL_59479922_4_k_cu_67a83da4_58764cuda3std3__45__cpo5beginE
	.align		8
        /*0008*/ 	.dword	_ZN39_INTERNAL_59479922_4_k_cu_67a83da4_58764cuda3std3__45__cpo3endE
	.align		8
        /*0010*/ 	.dword	_ZN39_INTERNAL_59479922_4_k_cu_67a83da4_58764cuda3std3__45__cpo6cbeginE
	.align		8
        /*0018*/ 	.dword	_ZN39_INTERNAL_59479922_4_k_cu_67a83da4_58764cuda3std3__45__cpo4cendE
	.align		8
        /*0020*/ 	.dword	_ZN39_INTERNAL_59479922_4_k_cu_67a83da4_58764cuda3std3__441_GLOBAL__N__59479922_4_k_cu_67a83da4_58766ignoreE
	.align		8
        /*0028*/ 	.dword	_ZN39_INTERNAL_59479922_4_k_cu_67a83da4_58764cuda3std3__419piecewise_constructE
	.align		8
        /*0030*/ 	.dword	_ZN39_INTERNAL_59479922_4_k_cu_67a83da4_58764cuda3std3__48in_placeE
	.align		8
        /*0038*/ 	.dword	_ZN39_INTERNAL_59479922_4_k_cu_67a83da4_58764cuda3std6ranges3__45__cpo4swapE
	.align		8
        /*0040*/ 	.dword	_ZN39_INTERNAL_59479922_4_k_cu_67a83da4_58764cuda3std6ranges3__45__cpo9iter_moveE
	.align		8
        /*0048*/ 	.dword	_ZN39_INTERNAL_59479922_4_k_cu_67a83da4_58764cute7productE
	.align		8
        /*0050*/ 	.dword	_ZN39_INTERNAL_59479922_4_k_cu_67a83da4_58764cute1_E


//--------------------- .text._ZN7cutlass13device_kernelINS_4gemm6kernel13GemmUniversalIN4cute5tupleIJiiiiEEENS1_10collective13CollectiveMmaINS1_37MainloopSm90TmaGmmaWarpSpecializedFP8ILi7ENS5_IJNS4_1CILi1EEESB_SB_EEENS1_35KernelTmaWarpSpecializedCooperativeEEENS5_IJNSA_ILi128EEENSA_ILi384EEENSA_ILi64EEEEEENS_12float_e4m3_tENS5_IJlSB_lEEESJ_SK_NS4_8TiledMMAINS4_8MMA_AtomIJNS4_4SM904GMMA31MMA_64x192x32_F32E4M3E4M3_SS_TNILNSO_7ScaleInE1ELSQ_1EEEEEENS4_6LayoutINS5_IJNSA_ILi2EEESB_SB_EEENS5_IJSB_NSA_ILi0EEESW_EEEEENS5_IJNS4_10UnderscoreESZ_SZ_EEEEENS4_13SM90_TMA_LOADENS4_14ComposedLayoutINS4_7SwizzleILi2ELi4ELi3EEENS4_18smem_ptr_flag_bitsILi8EEENST_INS5_IJNSA_ILi8EEESH_EEENS5_IJSH_SB_EEEEEEEvNS4_8identityES12_S1C_vS1D_EENS_8epilogue10collective6detail29Sm90TmaWarpSpecializedAdapterINS1G_15DefaultEpilogueISJ_SK_SK_NS1F_6thread17LinearCombinationISJ_Li1EffLNS1K_9ScaleType4KindE0ELNS_15FloatRoundStyleE2ESJ_EENS1_15EpilogueDefaultEEEEEvvEEEEvNT_6ParamsE --------------------------
	.section	.text._ZN7cutlass13device_kernelINS_4gemm6kernel13GemmUniversalIN4cute5tupleIJiiiiEEENS1_10collective13CollectiveMmaINS1_37MainloopSm90TmaGmmaWarpSpecializedFP8ILi7ENS5_IJNS4_1CILi1EEESB_SB_EEENS1_35KernelTmaWarpSpecializedCooperativeEEENS5_IJNSA_ILi128EEENSA_ILi384EEENSA_ILi64EEEEEENS_12float_e4m3_tENS5_IJlSB_lEEESJ_SK_NS4_8TiledMMAINS4_8MMA_AtomIJNS4_4SM904GMMA31MMA_64x192x32_F32E4M3E4M3_SS_TNILNSO_7ScaleInE1ELSQ_1EEEEEENS4_6LayoutINS5_IJNSA_ILi2EEESB_SB_EEENS5_IJSB_NSA_ILi0EEESW_EEEEENS5_IJNS4_10UnderscoreESZ_SZ_EEEEENS4_13SM90_TMA_LOADENS4_14ComposedLayoutINS4_7SwizzleILi2ELi4ELi3EEENS4_18smem_ptr_flag_bitsILi8EEENST_INS5_IJNSA_ILi8EEESH_EEENS5_IJSH_SB_EEEEEEEvNS4_8identityES12_S1C_vS1D_EENS_8epilogue10collective6detail29Sm90TmaWarpSpecializedAdapterINS1G_15DefaultEpilogueISJ_SK_SK_NS1F_6thread17LinearCombinationISJ_Li1EffLNS1K_9ScaleType4KindE0ELNS_15FloatRoundStyleE2ESJ_EENS1_15EpilogueDefaultEEEEEvvEEEEvNT_6ParamsE,"ax",@progbits
	.align	128
.text._ZN7cutlass13device_kernelINS_4gemm6kernel13GemmUniversalIN4cute5tupleIJiiiiEEENS1_10collective13CollectiveMmaINS1_37MainloopSm90TmaGmmaWarpSpecializedFP8ILi7ENS5_IJNS4_1CILi1EEESB_SB_EEENS1_35KernelTmaWarpSpecializedCooperativeEEENS5_IJNSA_ILi128EEENSA_ILi384EEENSA_ILi64EEEEEENS_12float_e4m3_tENS5_IJlSB_lEEESJ_SK_NS4_8TiledMMAINS4_8MMA_AtomIJNS4_4SM904GMMA31MMA_64x192x32_F32E4M3E4M3_SS_TNILNSO_7ScaleInE1ELSQ_1EEEEEENS4_6LayoutINS5_IJNSA_ILi2EEESB_SB_EEENS5_IJSB_NSA_ILi0EEESW_EEEEENS5_IJNS4_10UnderscoreESZ_SZ_EEEEENS4_13SM90_TMA_LOADENS4_14ComposedLayoutINS4_7SwizzleILi2ELi4ELi3EEENS4_18smem_ptr_flag_bitsILi8EEENST_INS5_IJNSA_ILi8EEESH_EEENS5_IJSH_SB_EEEEEEEvNS4_8identityES12_S1C_vS1D_EENS_8epilogue10collective6detail29Sm90TmaWarpSpecializedAdapterINS1G_15DefaultEpilogueISJ_SK_SK_NS1F_6thread17LinearCombinationISJ_Li1EffLNS1K_9ScaleType4KindE0ELNS_15FloatRoundStyleE2ESJ_EENS1_15EpilogueDefaultEEEEEvvEEEEvNT_6ParamsE:
        .type           _ZN7cutlass13device_kernelINS_4gemm6kernel13GemmUniversalIN4cute5tupleIJiiiiEEENS1_10collective13CollectiveMmaINS1_37MainloopSm90TmaGmmaWarpSpecializedFP8ILi7ENS5_IJNS4_1CILi1EEESB_SB_EEENS1_35KernelTmaWarpSpecializedCooperativeEEENS5_IJNSA_ILi128EEENSA_ILi384EEENSA_ILi64EEEEEENS_12float_e4m3_tENS5_IJlSB_lEEESJ_SK_NS4_8TiledMMAINS4_8MMA_AtomIJNS4_4SM904GMMA31MMA_64x192x32_F32E4M3E4M3_SS_TNILNSO_7ScaleInE1ELSQ_1EEEEEENS4_6LayoutINS5_IJNSA_ILi2EEESB_SB_EEENS5_IJSB_NSA_ILi0EEESW_EEEEENS5_IJNS4_10UnderscoreESZ_SZ_EEEEENS4_13SM90_TMA_LOADENS4_14ComposedLayoutINS4_7SwizzleILi2ELi4ELi3EEENS4_18smem_ptr_flag_bitsILi8EEENST_INS5_IJNSA_ILi8EEESH_EEENS5_IJSH_SB_EEEEEEEvNS4_8identityES12_S1C_vS1D_EENS_8epilogue10collective6detail29Sm90TmaWarpSpecializedAdapterINS1G_15DefaultEpilogueISJ_SK_SK_NS1F_6thread17LinearCombinationISJ_Li1EffLNS1K_9ScaleType4KindE0ELNS_15FloatRoundStyleE2ESJ_EENS1_15EpilogueDefaultEEEEEvvEEEEvNT_6ParamsE,@function
        .size           _ZN7cutlass13device_kernelINS_4gemm6kernel13GemmUniversalIN4cute5tupleIJiiiiEEENS1_10collective13CollectiveMmaINS1_37MainloopSm90TmaGmmaWarpSpecializedFP8ILi7ENS5_IJNS4_1CILi1EEESB_SB_EEENS1_35KernelTmaWarpSpecializedCooperativeEEENS5_IJNSA_ILi128EEENSA_ILi384EEENSA_ILi64EEEEEENS_12float_e4m3_tENS5_IJlSB_lEEESJ_SK_NS4_8TiledMMAINS4_8MMA_AtomIJNS4_4SM904GMMA31MMA_64x192x32_F32E4M3E4M3_SS_TNILNSO_7ScaleInE1ELSQ_1EEEEEENS4_6LayoutINS5_IJNSA_ILi2EEESB_SB_EEENS5_IJSB_NSA_ILi0EEESW_EEEEENS5_IJNS4_10UnderscoreESZ_SZ_EEEEENS4_13SM90_TMA_LOADENS4_14ComposedLayoutINS4_7SwizzleILi2ELi4ELi3EEENS4_18smem_ptr_flag_bitsILi8EEENST_INS5_IJNSA_ILi8EEESH_EEENS5_IJSH_SB_EEEEEEEvNS4_8identityES12_S1C_vS1D_EENS_8epilogue10collective6detail29Sm90TmaWarpSpecializedAdapterINS1G_15DefaultEpilogueISJ_SK_SK_NS1F_6thread17LinearCombinationISJ_Li1EffLNS1K_9ScaleType4KindE0ELNS_15FloatRoundStyleE2ESJ_EENS1_15EpilogueDefaultEEEEEvvEEEEvNT_6ParamsE,(.L_x_463 - _ZN7cutlass13device_kernelINS_4gemm6kernel13GemmUniversalIN4cute5tupleIJiiiiEEENS1_10collective13CollectiveMmaINS1_37MainloopSm90TmaGmmaWarpSpecializedFP8ILi7ENS5_IJNS4_1CILi1EEESB_SB_EEENS1_35KernelTmaWarpSpecializedCooperativeEEENS5_IJNSA_ILi128EEENSA_ILi384EEENSA_ILi64EEEEEENS_12float_e4m3_tENS5_IJlSB_lEEESJ_SK_NS4_8TiledMMAINS4_8MMA_AtomIJNS4_4SM904GMMA31MMA_64x192x32_F32E4M3E4M3_SS_TNILNSO_7ScaleInE1ELSQ_1EEEEEENS4_6LayoutINS5_IJNSA_ILi2EEESB_SB_EEENS5_IJSB_NSA_ILi0EEESW_EEEEENS5_IJNS4_10UnderscoreESZ_SZ_EEEEENS4_13SM90_TMA_LOADENS4_14ComposedLayoutINS4_7SwizzleILi2ELi4ELi3EEENS4_18smem_ptr_flag_bitsILi8EEENST_INS5_IJNSA_ILi8EEESH_EEENS5_IJSH_SB_EEEEEEEvNS4_8identityES12_S1C_vS1D_EENS_8epilogue10collective6detail29Sm90TmaWarpSpecializedAdapterINS1G_15DefaultEpilogueISJ_SK_SK_NS1F_6thread17LinearCombinationISJ_Li1EffLNS1K_9ScaleType4KindE0ELNS_15FloatRoundStyleE2ESJ_EENS1_15EpilogueDefaultEEEEEvvEEEEvNT_6ParamsE)
        .other          _ZN7cutlass13device_kernelINS_4gemm6kernel13GemmUniversalIN4cute5tupleIJiiiiEEENS1_10collective13CollectiveMmaINS1_37MainloopSm90TmaGmmaWarpSpecializedFP8ILi7ENS5_IJNS4_1CILi1EEESB_SB_EEENS1_35KernelTmaWarpSpecializedCooperativeEEENS5_IJNSA_ILi128EEENSA_ILi384EEENSA_ILi64EEEEEENS_12float_e4m3_tENS5_IJlSB_lEEESJ_SK_NS4_8TiledMMAINS4_8MMA_AtomIJNS4_4SM904GMMA31MMA_64x192x32_F32E4M3E4M3_SS_TNILNSO_7ScaleInE1ELSQ_1EEEEEENS4_6LayoutINS5_IJNSA_ILi2EEESB_SB_EEENS5_IJSB_NSA_ILi0EEESW_EEEEENS5_IJNS4_10UnderscoreESZ_SZ_EEEEENS4_13SM90_TMA_LOADENS4_14ComposedLayoutINS4_7SwizzleILi2ELi4ELi3EEENS4_18smem_ptr_flag_bitsILi8EEENST_INS5_IJNSA_ILi8EEESH_EEENS5_IJSH_SB_EEEEEEEvNS4_8identityES12_S1C_vS1D_EENS_8epilogue10collective6detail29Sm90TmaWarpSpecializedAdapterINS1G_15DefaultEpilogueISJ_SK_SK_NS1F_6thread17LinearCombinationISJ_Li1EffLNS1K_9ScaleType4KindE0ELNS_15FloatRoundStyleE2ESJ_EENS1_15EpilogueDefaultEEEEEvvEEEEvNT_6ParamsE,@"STO_CUDA_ENTRY STV_DEFAULT"
_ZN7cutlass13device_kernelINS_4gemm6kernel13GemmUniversalIN4cute5tupleIJiiiiEEENS1_10collective13CollectiveMmaINS1_37MainloopSm90TmaGmmaWarpSpecializedFP8ILi7ENS5_IJNS4_1CILi1EEESB_SB_EEENS1_35KernelTmaWarpSpecializedCooperativeEEENS5_IJNSA_ILi128EEENSA_ILi384EEENSA_ILi64EEEEEENS_12float_e4m3_tENS5_IJlSB_lEEESJ_SK_NS4_8TiledMMAINS4_8MMA_AtomIJNS4_4SM904GMMA31MMA_64x192x32_F32E4M3E4M3_SS_TNILNSO_7ScaleInE1ELSQ_1EEEEEENS4_6LayoutINS5_IJNSA_ILi2EEESB_SB_EEENS5_IJSB_NSA_ILi0EEESW_EEEEENS5_IJNS4_10UnderscoreESZ_SZ_EEEEENS4_13SM90_TMA_LOADENS4_14ComposedLayoutINS4_7SwizzleILi2ELi4ELi3EEENS4_18smem_ptr_flag_bitsILi8EEENST_INS5_IJNSA_ILi8EEESH_EEENS5_IJSH_SB_EEEEEEEvNS4_8identityES12_S1C_vS1D_EENS_8epilogue10collective6detail29Sm90TmaWarpSpecializedAdapterINS1G_15DefaultEpilogueISJ_SK_SK_NS1F_6thread17LinearCombinationISJ_Li1EffLNS1K_9ScaleType4KindE0ELNS_15FloatRoundStyleE2ESJ_EENS1_15EpilogueDefaultEEEEEvvEEEEvNT_6ParamsE:
[----:B------:R-:W0:Y:S02]  /*0000*/  LDC R1, c[0x0][0x28] ;  /* 0x00000a00ff017b82 */ /* 0x000e240000000800 */
[----:B0-----:R-:W-:Y:S01]  /*0010*/  VIADD R1, R1, 0xfffffd00 ;  /* 0xfffffd0001017836 */ /* 0x001fe20000000000 */
[----:B------:R-:W0:Y:S01]  /*0020*/  S2R R2, SR_TID.X ;  /* 0x0000000000027919 */ /* 0x000e220000002100 */
[----:B------:R-:W-:Y:S01]  /*0030*/  ELECT P0, URZ, PT ;  /* 0x00000000003f782f */ /* 0x000fe20003800000 */
[----:B------:R-:W-:Y:S01]  /*0040*/  BSSY B0, `(.L_x_0) ;  /* 0x0000015000007945 */ /* 0x000fe20003800000 */
[--C-:B0-----:R-:W-:Y:S02]  /*0050*/  SHF.R.U32.HI R0, RZ, 0x5, R2.reuse ;  /* 0x00000005ff007819 */ /* 0x101fe40000011602 */
[----:B------:R-:W-:-:S03]  /*0060*/  SHF.R.U32.HI R2, RZ, 0x7, R2 ;  /* 0x00000007ff027819 */ /* 0x000fc60000011602 */
[----:B------:R-:W0:Y:S04]  /*0070*/  SHFL.IDX PT, R3, R0, RZ, 0x1f ;  /* 0x00001fff00037589 */ /* 0x000e2800000e0000 */
[----:B------:R-:W1:Y:S01]  /*0080*/  SHFL.IDX PT, R2, R2, RZ, 0x1f ;  /* 0x00001fff02027589 */ /* 0x000e6200000e0000 */
[----:B0-----:R-:W-:Y:S02]  /*0090*/  R2UR UR4, R3 ;  /* 0x00000000030472ca */ /* 0x001fe400000e0000 */
[----:B-1----:R-:W-:-:S11]  /*00a0*/  R2UR UR6, R2 ;  /* 0x00000000020672ca */ /* 0x002fd600000e0000 */
[----:B------:R-:W-:Y:S02]  /*00b0*/  USHF.R.S32.HI UR5, URZ, 0x1f, UR4 ;  /* 0x0000001f3f057899 */ /* 0x000fe40008011404 */
[----:B------:R-:W-:Y:S02]  /*00c0*/  ISETP.NE.OR P0, PT, RZ, UR4, !P0 ;  /* 0x00000004ff007c0c */ /* 0x000fe4000c705670 */
[----:B------:R-:W-:-:S04]  /*00d0*/  ULEA.HI UR5, UR5, UR4, URZ, 0x2 ;  /* 0x0000000405057291 */ /* 0x000fc8000f8f103f */
[----:B------:R-:W-:-:S04]  /*00e0*/  ULOP3.LUT UR5, UR5, 0xfffffffc, URZ, 0xc0, !UPT ;  /* 0xfffffffc05057892 */ /* 0x000fc8000f8ec03f */
[----:B------:R-:W-:-:S03]  /*00f0*/  UIADD3 UR8, UR4, -UR5, URZ ;  /* 0x8000000504087290 */ /* 0x000fc6000fffe03f */
[----:B------:R-:W-:Y:S09]  /*0100*/  @P0 BRA `(.L_x_1) ;  /* 0x0000000000200947 */ /* 0x000ff20003800000 */
[----:B------:R-:W-:Y:S02]  /*0110*/  ULDC.64 UR4, c[0x0][0x198] ;  /* 0x0000660000047ab9 */ /* 0x000fe40000000a00 */
[----:B------:R-:W-:Y:S02]  /*0120*/  UIADD3 UR10, UP0, UR4, 0xf0, URZ ;  /* 0x000000f0040a7890 */ /* 0x000fe4000ff1e03f */
[----:B------:R-:W-:Y:S02]  /*0130*/  UIADD3 UR4, UP1, UR4, 0x1f0, URZ ;  /* 0x000001f004047890 */ /* 0x000fe4000ff3e03f */
[----:B------:R-:W-:Y:S02]  /*0140*/  UIADD3.X UR11, URZ, UR5, URZ, UP0, !UPT ;  /* 0x000000053f0b7290 */ /* 0x000fe400087fe43f */
[----:B------:R-:W-:-:S07]  /*0150*/  UIADD3.X UR5, URZ, UR5, URZ, UP1, !UPT ;  /* 0x000000053f057290 */ /* 0x000fce0008ffe43f */
[----:B------:R0:W-:Y:S02]  /*0160*/  UTMACCTL.PF [UR10] ;  /* 0x000000000a0079b9 */ /* 0x0001e40008040000 */
[----:B------:R0:W-:Y:S02]  /*0170*/  UTMACCTL.PF [UR4] ;  /* 0x00000000040079b9 */ /* 0x0001e40008040000 */
[----:B0-----:R-:W-:Y:S01]  /*0180*/  NOP ;  /* 0x0000000000007918 */ /* 0x001fe20000000000 */
.L_x_1:
[----:B------:R-:W-:Y:S05]  /*0190*/  BSYNC B0 ;  /* 0x0000000000007941 */ /* 0x000fea0003800000 */
.L_x_0:
[----:B------:R-:W0:Y:S01]  /*01a0*/  SHFL.IDX PT, R2, R0, RZ, 0x1f ;  /* 0x00001fff00027589 */ /* 0x000e2200000e0000 */
[----:B------:R-:W-:Y:S01]  /*01b0*/  UISETP.NE.AND UP0, UPT, UR8, 0x3, UPT ;  /* 0x000000030800788c */ /* 0x000fe2000bf05270 */
[----:B------:R-:W-:Y:S01]  /*01c0*/  ISETP.NE.AND P1, PT, RZ, UR6, PT ;  /* 0x00000006ff007c0c */ /* 0x000fe2000bf25270 */
[----:B------:R-:W-:Y:S02]  /*01d0*/  UIADD3 UR10, UR6, -0x1, URZ ;  /* 0xffffffff060a7890 */ /* 0x000fe4000fffe03f */
[----:B------:R-:W-:Y:S02]  /*01e0*/  UISETP.EQ.OR UP0, UPT, UR8, URZ, !UP0 ;  /* 0x0000003f0800728c */ /* 0x000fe4000c702670 */
[----:B------:R-:W-:Y:S02]  /*01f0*/  UISETP.GE.U32.AND UP1, UPT, UR10, 0x2, UPT ;  /* 0x000000020a00788c */ /* 0x000fe4000bf26070 */
[----:B------:R-:W-:-:S04]  /*0200*/  UISETP.EQ.AND UP0, UPT, UR6, URZ, UP0 ;  /* 0x0000003f0600728c */ /* 0x000fc80008702270 */
[----:B------:R-:W-:-:S04]  /*0210*/  USEL UR13, URZ, 0x1, !UP0 ;  /* 0x000000013f0d7887 */ /* 0x000fc8000c000000 */
[----:B------:R-:W-:Y:S01]  /*0220*/  USEL UR13, UR13, 0x2, UP1 ;  /* 0x000000020d0d7887 */ /* 0x000fe20008800000 */
[----:B0-----:R-:W-:-:S13]  /*0230*/  ISETP.NE.AND P0, PT, R2, RZ, PT ;  /* 0x000000ff0200720c */ /* 0x001fda0003f05270 */
[----:B------:R-:W-:Y:S05]  /*0240*/  @P0 BRA `(.L_x_2) ;  /* 0x0000000000700947 */ /* 0x000fea0003800000 */
[----:B------:R-:W0:Y:S01]  /*0250*/  S2UR UR9, SR_CgaCtaId ;  /* 0x00000000000979c3 */ /* 0x000e220000008800 */
[----:B------:R-:W-:Y:S01]  /*0260*/  UMOV UR4, 0x400 ;  /* 0x0000040000047882 */ /* 0x000fe20000000000 */
[----:B------:R-:W-:Y:S01]  /*0270*/  UMOV UR5, 0x1 ;  /* 0x0000000100057882 */ /* 0x000fe20000000000 */
[----:B------:R-:W-:Y:S01]  /*0280*/  UMOV UR6, 0x100 ;  /* 0x0000010000067882 */ /* 0x000fe20000000000 */
[----:B------:R-:W-:Y:S01]  /*0290*/  ELECT P0, URZ, PT ;  /* 0x00000000003f782f */ /* 0x000fe20003800000 */
[----:B------:R-:W-:-:S04]  /*02a0*/  UIADD3 UR6, -UR6, 0x100000, URZ ;  /* 0x0010000006067890 */ /* 0x000fc8000fffe13f */
[----:B------:R-:W-:Y:S02]  /*02b0*/  USHF.L.U32 UR7, UR6, 0xb, URZ ;  /* 0x0000000b06077899 */ /* 0x000fe4000800063f */
[----:B------:R-:W-:Y:S02]  /*02c0*/  USHF.L.U32 UR6, UR6, 0x1, URZ ;  /* 0x0000000106067899 */ /* 0x000fe4000800063f */
[----:B0-----:R-:W-:Y:S02]  /*02d0*/  ULEA UR9, UR9, UR4, 0x18 ;  /* 0x0000000409097291 */ /* 0x001fe4000f8ec03f */
[----:B------:R-:W-:-:S04]  /*02e0*/  UIADD3 UR4, -UR5, 0x100000, URZ ;  /* 0x0010000005047890 */ /* 0x000fc8000fffe13f */
[----:B------:R-:W-:Y:S02]  /*02f0*/  USHF.L.U32 UR5, UR4, 0xb, URZ ;  /* 0x0000000b04057899 */ /* 0x000fe4000800063f */
[----:B------:R-:W-:Y:S01]  /*0300*/  USHF.L.U32 UR4, UR4, 0x1, URZ ;  /* 0x0000000104047899 */ /* 0x000fe2000800063f */
[----:B------:R-:W0:Y:S11]  /*0310*/  FENCE.VIEW.ASYNC.S ;  /* 0x00000000000073c6 */ /* 0x000e360000000000 */
[----:B0-----:R0:W1:Y:S01]  /*0320*/  SYNCS.EXCH.64 URZ, [UR9], UR4 ;  /* 0x00000004093f75b2 */ /* 0x0010620008000100 */
[----:B------:R0:W2:Y:S01]  /*0330*/  SYNCS.EXCH.64 URZ, [UR9+0x38], UR6 ;  /* 0x00003806093f75b2 */ /* 0x0000a20008000100 */
[----:B------:R0:W3:Y:S01]  /*0340*/  SYNCS.EXCH.64 URZ, [UR9+0x8], UR4 ;  /* 0x00000804093f75b2 */ /* 0x0000e20008000100 */
[----:B------:R0:W4:Y:S01]  /*0350*/  SYNCS.EXCH.64 URZ, [UR9+0x40], UR6 ;  /* 0x00004006093f75b2 */ /* 0x0001220008000100 */
[----:B------:R0:W0:Y:S01]  /*0360*/  SYNCS.EXCH.64 URZ, [UR9+0x10], UR4 ;  /* 0x00001004093f75b2 */ /* 0x0000220008000100 */
        /* <DEDUP_REMOVED lines=9> */
[----:B------:R-:W-:Y:S01]  /*0400*/  NOP ;  /* 0x0000000000007918 */ /* 0x000fe20000000000 */
.L_x_2:
[----:B------:R-:W5:Y:S01]  /*0410*/  LDC R2, c[0x0][0x65c] ;  /* 0x00019700ff027b82 */ /* 0x000f620000000800 */
[----:B------:R-:W1:Y:S01]  /*0420*/  SHFL.IDX PT, R0, R0, RZ, 0x1f ;  /* 0x00001fff00007589 */ /* 0x000e6200000e0000 */
[----:B------:R-:W-:Y:S01]  /*0430*/  ELECT P0, URZ, PT ;  /* 0x00000000003f782f */ /* 0x000fe20003800000 */
[----:B------:R-:W-:Y:S01]  /*0440*/  IMAD.MOV.U32 R3, RZ, RZ, RZ ;  /* 0x000000ffff037224 */ /* 0x000fe200078e00ff */
[----:B0-----:R-:W-:Y:S01]  /*0450*/  UMOV UR4, 0x20 ;  /* 0x0000002000047882 */ /* 0x001fe20000000000 */
[----:B------:R-:W0:Y:S01]  /*0460*/  S2R R10, SR_CTAID.Y ;  /* 0x00000000000a7919 */ /* 0x000e220000002600 */
[----:B------:R-:W-:Y:S01]  /*0470*/  NOP ;  /* 0x0000000000007918 */ /* 0x000fe20000000000 */
[----:B------:R-:W-:Y:S01]  /*0480*/  NOP ;  /* 0x0000000000007918 */ /* 0x000fe20000000000 */
[----:B-----5:R-:W-:Y:S02]  /*0490*/  ISETP.NE.AND P3, PT, R2, 0x1, PT ;  /* 0x000000010200780c */ /* 0x020fe40003f65270 */
[----:B------:R-:W5:Y:S01]  /*04a0*/  S2R R2, SR_CTAID.X ;  /* 0x0000000000027919 */ /* 0x000f620000002500 */
[----:B-1----:R-:W-:-:S10]  /*04b0*/  ISETP.NE.OR P0, PT, R0, RZ, !P0 ;  /* 0x000000ff0000720c */ /* 0x002fd40004705670 */
[----:B------:R-:W5:Y:S01]  /*04c0*/  @P3 LDC R7, c[0x0][0x10] ;  /* 0x00000400ff073b82 */ /* 0x000f620000000800 */
[----:B0-----:R-:W-:Y:S02]  /*04d0*/  @P3 IMAD.MOV.U32 R4, RZ, RZ, R10 ;  /* 0x000000ffff043224 */ /* 0x001fe400078e000a */
[----:B------:R-:W-:Y:S01]  /*04e0*/  VOTEU.ALL UP0, P0 ;  /* 0x00000000003f7886 */ /* 0x000fe20000000000 */
[----:B------:R-:W-:Y:S01]  /*04f0*/  @P3 IMAD.MOV.U32 R5, RZ, RZ, RZ ;  /* 0x000000ffff053224 */ /* 0x000fe200078e00ff */
[----:B------:R-:W-:Y:S01]  /*0500*/  VOTEU.ALL UP1, P0 ;  /* 0x00000000003f7886 */ /* 0x000fe20000020000 */
[----:B------:R-:W-:Y:S02]  /*0510*/  @P3 IMAD.MOV.U32 R11, RZ, RZ, RZ ;  /* 0x000000ffff0b3224 */ /* 0x000fe400078e00ff */
[----:B------:R-:W0:Y:S01]  /*0520*/  @!P3 LDC R9, c[0x0][0xc] ;  /* 0x00000300ff09bb82 */ /* 0x000e220000000800 */
[----:B------:R-:W-:Y:S01]  /*0530*/  @!UP0 UMOV UR6, 0x400 ;  /* 0x0000040000068882 */ /* 0x000fe20000000000 */
[----:B------:R-:W-:-:S04]  /*0540*/  @!UP0 UIADD3 UR4, -UR4, 0x100000, URZ ;  /* 0x0010000004048890 */ /* 0x000fc8000fffe13f */
[----:B------:R-:W-:Y:S02]  /*0550*/  @!UP0 USHF.L.U32 UR5, UR4, 0xb, URZ ;  /* 0x0000000b04058899 */ /* 0x000fe4000800063f */
[----:B------:R-:W-:Y:S01]  /*0560*/  @!UP0 USHF.L.U32 UR4, UR4, 0x1, URZ ;  /* 0x0000000104048899 */ /* 0x000fe2000800063f */
[----:B------:R-:W1:Y:S01]  /*0570*/  @!UP0 S2UR UR7, SR_CgaCtaId ;  /* 0x00000000000789c3 */ /* 0x000e620000008800 */
[----:B-----5:R-:W-:-:S04]  /*0580*/  @P3 IMAD.WIDE.U32 R6, R2, R7, R4 ;  /* 0x0000000702063225 */ /* 0x020fc800078e0004 */
[----:B------:R-:W-:Y:S02]  /*0590*/  @P3 IMAD.MOV.U32 R14, RZ, RZ, R6 ;  /* 0x000000ffff0e3224 */ /* 0x000fe400078e0006 */
[----:B------:R-:W-:Y:S02]  /*05a0*/  @P3 IMAD.IADD R15, R7, 0x1, R11 ;  /* 0x00000001070f3824 */ /* 0x000fe400078e020b */
[----:B0-----:R-:W-:-:S04]  /*05b0*/  @!P3 IMAD.WIDE.U32 R4, R9, R10, R2 ;  /* 0x0000000a0904b225 */ /* 0x001fc800078e0002 */
[----:B------:R-:W-:Y:S02]  /*05c0*/  @!P3 IMAD.MOV.U32 R14, RZ, RZ, R4 ;  /* 0x000000ffff0eb224 */ /* 0x000fe400078e0004 */
[----:B------:R-:W-:Y:S01]  /*05d0*/  @!P3 IMAD.MOV.U32 R15, RZ, RZ, R5 ;  /* 0x000000ffff0fb224 */ /* 0x000fe200078e0005 */
[----:B-1----:R-:W-:Y:S02]  /*05e0*/  @!UP0 ULEA UR6, UR7, UR6, 0x18 ;  /* 0x0000000607068291 */ /* 0x002fe4000f8ec03f */
[----:B------:R0:W-:Y:S01]  /*05f0*/  STL [R1+0x27c], R14 ;  /* 0x00027c0e01007387 */ /* 0x0001e20000100800 */
[----:B------:R-:W-:-:S03]  /*0600*/  VOTEU.ALL UP0, P0 ;  /* 0x00000000003f7886 */ /* 0x000fc60000000000 */
[----:B------:R0:W-:Y:S04]  /*0610*/  STL [R1+0x278], R15 ;  /* 0x0002780f01007387 */ /* 0x0001e80000100800 */
[----:B------:R-:W1:Y:S02]  /*0620*/  FENCE.VIEW.ASYNC.S ;  /* 0x00000000000073c6 */ /* 0x000e640000000000 */
[----:B-1----:R0:W2:Y:S01]  /*0630*/  @!UP0 SYNCS.EXCH.64 URZ, [UR6+0x80], UR4 ;  /* 0x00008004063f85b2 */ /* 0x0020a20008000100 */
[----:B------:R0:W2:Y:S01]  /*0640*/  @!UP1 SYNCS.EXCH.64 URZ, [UR6+0x88], UR4 ;  /* 0x00008804063f95b2 */ /* 0x0000a20008000100 */
[----:B------:R-:W-:Y:S01]  /*0650*/  NOP ;  /* 0x0000000000007918 */ /* 0x000fe20000000000 */
[----:B--234-:R-:W-:Y:S06]  /*0660*/  BAR.SYNC.DEFER_BLOCKING 0x0 ;  /* 0x0000000000007b1d */ /* 0x01cfec0000010000 */
[----:B0-----:R-:W-:Y:S05]  /*0670*/  @!P1 BRA `(.L_x_3) ;  /* 0x0000018400709947 */ /* 0x001fea0003800000 */
[----:B------:R-:W-:-:S06]  /*0680*/  UISETP.GT.U32.AND UP0, UPT, UR10, 0x1, UPT ;  /* 0x000000010a00788c */ /* 0x000fcc000bf04070 */
[----:B------:R-:W-:-:S13]  /*0690*/  PLOP3.LUT P0, PT, PT, PT, UP0, 0x80, 0x0 ;  /* 0x000000000000781c */ /* 0x000fda0003f0f008 */
[----:B------:R-:W-:Y:S05]  /*06a0*/  @P0 EXIT ;  /* 0x000000000000094d */ /* 0x000fea0003800000 */
[----:B------:R-:W-:Y:S01]  /*06b0*/  IMAD.MOV.U32 R5, RZ, RZ, -0x1 ;  /* 0xffffffffff057424 */ /* 0x000fe200078e00ff */
[----:B------:R-:W-:Y:S01]  /*06c0*/  ULDC.64 UR4, c[0x0][0x650] ;  /* 0x0001940000047ab9 */ /* 0x000fe20000000a00 */
[----:B------:R-:W-:Y:S01]  /*06d0*/  IMAD.MOV.U32 R4, RZ, RZ, -0x1 ;  /* 0xffffffffff047424 */ /* 0x000fe200078e00ff */
[----:B------:R-:W-:Y:S01]  /*06e0*/  ISETP.GE.U32.AND P0, PT, R14, UR4, PT ;  /* 0x000000040e007c0c */ /* 0x000fe2000bf06070 */
[----:B------:R-:W-:Y:S01]  /*06f0*/  UMOV UR10, 0xffffffff ;  /* 0xffffffff000a7882 */ /* 0x000fe20000000000 */
[----:B------:R0:W-:Y:S01]  /*0700*/  STL [R1+0x284], R5 ;  /* 0x0002840501007387 */ /* 0x0001e20000100800 */
[----:B------:R-:W-:Y:S02]  /*0710*/  PRMT R0, RZ, 0x7610, R0 ;  /* 0x00007610ff007816 */ /* 0x000fe40000000000 */
[----:B------:R-:W-:Y:S01]  /*0720*/  ISETP.GE.U32.AND.EX P0, PT, R15, UR5, PT, P0 ;  /* 0x000000050f007c0c */ /* 0x000fe2000bf06100 */
[----:B------:R0:W-:-:S12]  /*0730*/  STL [R1+0x280], R4 ;  /* 0x0002800401007387 */ /* 0x0001d80000100800 */
[----:B0-----:R-:W-:Y:S05]  /*0740*/  @P0 BRA `(.L_x_4) ;  /* 0x00000004006c0947 */ /* 0x001fea0003800000 */
[----:B------:R-:W-:Y:S01]  /*0750*/  ULDC.64 UR14, c[0x0][0x628] ;  /* 0x00018a00000e7ab9 */ /* 0x000fe20000000a00 */
[----:B------:R-:W0:Y:S01]  /*0760*/  LDC.64 R12, c[0x0][0x620] ;  /* 0x00018800ff0c7b82 */ /* 0x000e220000000a00 */
[----:B------:R-:W-:Y:S01]  /*0770*/  ISETP.NE.U32.AND P0, PT, RZ, UR14, PT ;  /* 0x0000000eff007c0c */ /* 0x000fe2000bf05070 */
[----:B------:R-:W-:Y:S01]  /*0780*/  ULDC UR11, c[0x0][0x630] ;  /* 0x00018c00000b7ab9 */ /* 0x000fe20000000800 */
[----:B------:R-:W-:Y:S02]  /*0790*/  R2UR UR4, R14 ;  /* 0x000000000e0472ca */ /* 0x000fe400000e0000 */
[----:B------:R-:W-:Y:S02]  /*07a0*/  ISETP.NE.AND.EX P0, PT, RZ, UR15, PT, P0 ;  /* 0x0000000fff007c0c */ /* 0x000fe4000bf05300 */
[----:B------:R-:W-:-:S11]  /*07b0*/  R2UR UR5, R15 ;  /* 0x000000000f0572ca */ /* 0x000fd600000e0000 */
[----:B------:R-:W-:Y:S05]  /*07c0*/  @!P0 BRA `(.L_x_5) ;  /* 0x0000000000308947 */ /* 0x000fea0003800000 */
[----:B------:R-:W-:Y:S01]  /*07d0*/  R2UR UR4, R14 ;  /* 0x000000000e0472ca */ /* 0x000fe200000e0000 */
[----:B------:R-:W-:Y:S01]  /*07e0*/  ULDC UR8, c[0x0][0x634] ;  /* 0x00018d0000087ab9 */ /* 0x000fe20000000800 */
[----:B------:R-:W-:-:S11]  /*07f0*/  R2UR UR10, R15 ;  /* 0x000000000f0a72ca */ /* 0x000fd600000e0000 */
[----:B------:R-:W-:-:S04]  /*0800*/  UIADD3 UR8, UP0, UR4, UR8, URZ ;  /* 0x0000000804087290 */ /* 0x000fc8000ff1e03f */
[----:B------:R-:W-:-:S04]  /*0810*/  UIADD3.X UR10, URZ, UR10, URZ, UP0, !UPT ;  /* 0x0000000a3f0a7290 */ /* 0x000fc800087fe43f */
[----:B------:R-:W-:-:S04]  /*0820*/  UIMAD.WIDE.U32 UR4, UR10, UR14, URZ ;  /* 0x0000000e0a0472a5 */ /* 0x000fc8000f8e003f */
[----:B------:R-:W-:Y:S02]  /*0830*/  UIMAD.WIDE.U32 UR6, UP0, UR8, UR15, UR4 ;  /* 0x0000000f080672a5 */ /* 0x000fe4000f800004 */
[----:B------:R-:W-:Y:S02]  /*0840*/  UIMAD.WIDE.U32 UR4, UR8, UR14, URZ ;  /* 0x0000000e080472a5 */ /* 0x000fe4000f8e003f */
[----:B------:R-:W-:Y:S02]  /*0850*/  UIADD3.X UR9, URZ, URZ, URZ, UP0, !UPT ;  /* 0x0000003f3f097290 */ /* 0x000fe400087fe43f */
[----:B------:R-:W-:Y:S01]  /*0860*/  UIADD3 URZ, UP0, UR5, UR6, URZ ;  /* 0x00000006053f7290 */ /* 0x000fe2000ff1e03f */
[----:B------:R-:W-:-:S03]  /*0870*/  UMOV UR8, UR7 ;  /* 0x0000000700087c82 */ /* 0x000fc60008000000 */
[----:B------:R-:W-:-:S12]  /*0880*/  UIMAD.WIDE.U32.X UR4, UR10, UR15, UR8, UP0 ;  /* 0x0000000f0a0472a5 */ /* 0x000fd800080e0408 */
.L_x_5:
[----:B------:R-:W-:Y:S01]  /*0890*/  USHF.R.U64 UR10, UR4, UR11, UR5 ;  /* 0x0000000b040a7299 */ /* 0x000fe20008001205 */
[----:B------:R-:W1:Y:S01]  /*08a0*/  LDC R8, c[0x0][0x618] ;  /* 0x00018600ff087b82 */ /* 0x000e620000000800 */
[----:B------:R-:W-:Y:S01]  /*08b0*/  USHF.R.U32.HI UR4, URZ, UR11, UR5 ;  /* 0x0000000b3f047299 */ /* 0x000fe20008011605 */
[----:B------:R-:W-:Y:S01]  /*08c0*/  I2FP.F32.U32 R0, R2 ;  /* 0x0000000200007245 */ /* 0x000fe20000201000 */
[----:B------:R-:W-:Y:S01]  /*08d0*/  IMAD.MOV.U32 R4, RZ, RZ, R14 ;  /* 0x000000ffff047224 */ /* 0x000fe200078e000e */
[----:B------:R-:W-:Y:S01]  /*08e0*/  ULDC UR5, c[0x0][0x150] ;  /* 0x0000540000057ab9 */ /* 0x000fe20000000800 */
[----:B------:R-:W-:Y:S01]  /*08f0*/  IADD3 R7, P0, RZ, -UR10, RZ ;  /* 0x8000000aff077c10 */ /* 0x000fe2000ff1e0ff */
[----:B------:R-:W-:Y:S02]  /*0900*/  IMAD.MOV.U32 R5, RZ, RZ, R15 ;  /* 0x000000ffff057224 */ /* 0x000fe400078e000f */
[----:B------:R-:W-:Y:S01]  /*0910*/  FMUL R0, R0, UR5 ;  /* 0x0000000500007c20 */ /* 0x000fe20008400000 */
[----:B------:R-:W2:Y:S01]  /*0920*/  LDC.64 R20, c[0x0][0x640] ;  /* 0x00019000ff147b82 */ /* 0x000ea20000000a00 */
[----:B------:R-:W-:Y:S01]  /*0930*/  IMAD.X R9, RZ, RZ, ~UR4, P0 ;  /* 0x80000004ff097e24 */ /* 0x000fe200080e06ff */
[----:B------:R-:W-:Y:S01]  /*0940*/  ULDC UR4, c[0x0][0x154] ;  /* 0x0000550000047ab9 */ /* 0x000fe20000000800 */
[----:B0-----:R-:W-:-:S02]  /*0950*/  IMAD.WIDE.U32 R4, R7, R12, R4 ;  /* 0x0000000c07047225 */ /* 0x001fc400078e0004 */
[----:B------:R-:W0:Y:S02]  /*0960*/  F2I.U32.TRUNC.NTZ R0, R0 ;  /* 0x0000000000007305 */ /* 0x000e24000020f000 */
[----:B------:R-:W-:Y:S01]  /*0970*/  IMAD R6, R9, R12, RZ ;  /* 0x0000000c09067224 */ /* 0x000fe200078e02ff */
[----:B------:R-:W3:Y:S03]  /*0980*/  LDC R3, c[0x0][0x144] ;  /* 0x00005100ff037b82 */ /* 0x000ee60000000800 */
[----:B------:R-:W-:-:S04]  /*0990*/  IMAD R7, R7, R13, R6 ;  /* 0x0000000d07077224 */ /* 0x000fc800078e0206 */
[----:B------:R-:W-:Y:S01]  /*09a0*/  IMAD.IADD R5, R5, 0x1, R7 ;  /* 0x0000000105057824 */ /* 0x000fe200078e0207 */
[----:B------:R-:W4:Y:S01]  /*09b0*/  LDC R14, c[0x0][0x608] ;  /* 0x00018200ff0e7b82 */ /* 0x000f220000000800 */
[----:B------:R-:W-:Y:S02]  /*09c0*/  IMAD.MOV.U32 R7, RZ, RZ, -0x1 ;  /* 0xffffffffff077424 */ /* 0x000fe400078e00ff */
[----:B0-----:R-:W-:Y:S01]  /*09d0*/  IMAD.MOV R6, RZ, RZ, -R0 ;  /* 0x000000ffff067224 */ /* 0x001fe200078e0a00 */
[----:B-1----:R-:W-:Y:S02]  /*09e0*/  SHF.R.U64 R12, R4, R8, R5 ;  /* 0x00000008040c7219 */ /* 0x002fe40000001205 */
[----:B------:R-:W-:Y:S02]  /*09f0*/  I2FP.F32.U32 R4, R10 ;  /* 0x0000000a00047245 */ /* 0x000fe40000201000 */
[----:B------:R-:W0:Y:S01]  /*0a00*/  LDC R18, c[0x0][0x658] ;  /* 0x00019600ff127b82 */ /* 0x000e220000000800 */
[----:B--2---:R-:W-:-:S02]  /*0a10*/  ISETP.NE.U32.AND P0, PT, R20, RZ, PT ;  /* 0x000000ff1400720c */ /* 0x004fc40003f05070 */
[----:B------:R-:W-:Y:S01]  /*0a20*/  FMUL R4, R4, UR4 ;  /* 0x0000000404047c20 */ /* 0x000fe20008400000 */
[----:B------:R-:W-:Y:S02]  /*0a30*/  SHF.R.U32.HI R5, RZ, R8, R5 ;  /* 0x00000008ff057219 */ /* 0x000fe40000011605 */
[----:B------:R-:W-:Y:S01]  /*0a40*/  ISETP.NE.AND.EX P0, PT, R21, RZ, PT, P0 ;  /* 0x000000ff1500720c */ /* 0x000fe20003f05300 */
[----:B------:R1:W2:Y:S01]  /*0a50*/  F2I.U32.TRUNC.NTZ R11, R4 ;  /* 0x00000004000b7305 */ /* 0x0002a2000020f000 */
[----:B------:R-:W1:Y:S01]  /*0a60*/  LDC R13, c[0x0][0x148] ;  /* 0x00005200ff0d7b82 */ /* 0x000e620000000800 */
[----:B---3--:R-:W-:-:S07]  /*0a70*/  IMAD R0, R3, R6, R2 ;  /* 0x0000000603007224 */ /* 0x008fce00078e0202 */
[----:B------:R-:W3:Y:S01]  /*0a80*/  LDC R16, c[0x0][0x600] ;  /* 0x00018000ff107b82 */ /* 0x000ee20000000800 */
[-CC-:B----4-:R-:W-:Y:S02]  /*0a90*/  SHF.R.U64 R24, R12, R14.reuse, R5.reuse ;  /* 0x0000000e0c187219 */ /* 0x190fe40000001205 */
[----:B------:R-:W-:Y:S01]  /*0aa0*/  SHF.R.U32.HI R3, RZ, R14, R5 ;  /* 0x0000000eff037219 */ /* 0x000fe20000011605 */
[----:B------:R-:W-:-:S04]  /*0ab0*/  IMAD.MOV.U32 R5, RZ, RZ, 0x1 ;  /* 0x00000001ff057424 */ /* 0x000fc800078e00ff */
[----:B------:R-:W4:Y:S01]  /*0ac0*/  LDC R17, c[0x0][0x648] ;  /* 0x00019200ff117b82 */ /* 0x000f220000000800 */
[-C--:B0-----:R-:W-:Y:S02]  /*0ad0*/  SHF.L.U32 R2, R7, R18.reuse, RZ ;  /* 0x0000001207027219 */ /* 0x081fe400000006ff */
[--C-:B------:R-:W-:Y:S02]  /*0ae0*/  SHF.R.U64 R14, R24, R18, R3.reuse ;  /* 0x00000012180e7219 */ /* 0x100fe40000001203 */
[----:B------:R-:W-:Y:S02]  /*0af0*/  LOP3.LUT R9, RZ, R2, RZ, 0x33, !PT ;  /* 0x00000002ff097212 */ /* 0x000fe400078e33ff */
[-C--:B------:R-:W-:Y:S01]  /*0b00*/  SHF.R.U32.HI R3, RZ, R18.reuse, R3 ;  /* 0x00000012ff037219 */ /* 0x080fe20000011603 */
[----:B------:R-:W0:Y:S01]  /*0b10*/  LDC R19, c[0x0][0x638] ;  /* 0x00018e00ff137b82 */ /* 0x000e220000000800 */
[----:B------:R-:W-:Y:S01]  /*0b20*/  SHF.L.U32 R8, R5, R18, RZ ;  /* 0x0000001205087219 */ /* 0x000fe200000006ff */
[----:B------:R-:W-:-:S06]  /*0b30*/  IMAD.MOV.U32 R2, RZ, RZ, R14 ;  /* 0x000000ffff027224 */ /* 0x000fcc00078e000e */
[----:B------:R-:W0:Y:S01]  /*0b40*/  LDC R22, c[0x0][0x610] ;  /* 0x00018400ff167b82 */ /* 0x000e220000000800 */
[----:B-12---:R-:W-:Y:S05]  /*0b50*/  @!P0 BRA `(.L_x_6) ;  /* 0x0000000000288947 */ /* 0x006fea0003800000 */
[----:B------:R-:W1:Y:S02]  /*0b60*/  LDC R7, c[0x0][0x64c] ;  /* 0x00019300ff077b82 */ /* 0x000e640000000800 */
[----:B-1----:R-:W-:-:S05]  /*0b70*/  IADD3 R7, P0, R14, R7, RZ ;  /* 0x000000070e077210 */ /* 0x002fca0007f1e0ff */
[----:B------:R-:W-:-:S04]  /*0b80*/  IMAD.X R15, RZ, RZ, R3, P0 ;  /* 0x000000ffff0f7224 */ /* 0x000fc800000e0603 */
[----:B------:R-:W-:-:S04]  /*0b90*/  IMAD.WIDE.U32 R2, R15, R20, RZ ;  /* 0x000000140f027225 */ /* 0x000fc800078e00ff */
[----:B------:R-:W-:-:S04]  /*0ba0*/  IMAD.WIDE.U32 R4, P0, R7, R21, R2 ;  /* 0x0000001507047225 */ /* 0x000fc80007800002 */
[----:B------:R-:W-:-:S04]  /*0bb0*/  IMAD.WIDE.U32 R2, R7, R20, RZ ;  /* 0x0000001407027225 */ /* 0x000fc800078e00ff */
[----:B------:R-:W-:Y:S01]  /*0bc0*/  IMAD.X R7, RZ, RZ, RZ, P0 ;  /* 0x000000ffff077224 */ /* 0x000fe200000e06ff */
[----:B------:R-:W-:Y:S01]  /*0bd0*/  IADD3 RZ, P0, R3, R4, RZ ;  /* 0x0000000403ff7210 */ /* 0x000fe20007f1e0ff */
[----:B------:R-:W-:-:S04]  /*0be0*/  IMAD.MOV.U32 R6, RZ, RZ, R5 ;  /* 0x000000ffff067224 */ /* 0x000fc800078e0005 */
[----:B------:R-:W-:-:S08]  /*0bf0*/  IMAD.WIDE.U32.X R2, R15, R21, R6, P0 ;  /* 0x000000150f027225 */ /* 0x000fd000000e0406 */
.L_x_6:
[----:B----4-:R-:W-:Y:S01]  /*0c00*/  SHF.R.U64 R2, R2, R17, R3 ;  /* 0x0000001102027219 */ /* 0x010fe20000001203 */
[----:B---3--:R-:W-:Y:S01]  /*0c10*/  VIADD R3, R16, 0xffffffff ;  /* 0xffffffff10037836 */ /* 0x008fe20000000000 */
[----:B------:R-:W-:Y:S01]  /*0c20*/  LOP3.LUT R9, R24, R9, RZ, 0xc0, !PT ;  /* 0x0000000918097212 */ /* 0x000fe200078ec0ff */
[----:B------:R-:W-:Y:S02]  /*0c30*/  IMAD.MOV R11, RZ, RZ, -R11 ;  /* 0x000000ffff0b7224 */ /* 0x000fe400078e0a0b */
[----:B------:R-:W-:Y:S01]  /*0c40*/  IMAD.MOV R4, RZ, RZ, -R2 ;  /* 0x000000ffff047224 */ /* 0x000fe200078e0a02 */
[----:B------:R-:W-:Y:S01]  /*0c50*/  LOP3.LUT R12, R12, R3, RZ, 0xc0, !PT ;  /* 0x000000030c0c7212 */ /* 0x000fe200078ec0ff */
[----:B------:R-:W-:Y:S02]  /*0c60*/  @P3 IMAD R0, R13, R11, R10 ;  /* 0x0000000b0d003224 */ /* 0x000fe400078e020a */
[----:B------:R-:W-:Y:S02]  /*0c70*/  IMAD R9, R8, R2, R9 ;  /* 0x0000000208097224 */ /* 0x000fe400078e0209 */
[----:B0-----:R-:W-:-:S02]  /*0c80*/  IMAD R3, R4, R19, R14 ;  /* 0x0000001304037224 */ /* 0x001fc400078e020e */
[----:B------:R-:W-:Y:S02]  /*0c90*/  IMAD R2, R9, R22, R0 ;  /* 0x0000001609027224 */ /* 0x000fe400078e0200 */
[----:B------:R-:W-:Y:S02]  /*0ca0*/  IMAD R3, R3, R16, R12 ;  /* 0x0000001003037224 */ /* 0x000fe400078e020c */
[----:B------:R-:W-:-:S03]  /*0cb0*/  IMAD.MOV.U32 R0, RZ, RZ, 0x1 ;  /* 0x00000001ff007424 */ /* 0x000fc600078e00ff */
[----:B------:R-:W-:Y:S02]  /*0cc0*/  SEL R4, R3, R2, !P3 ;  /* 0x0000000203047207 */ /* 0x000fe40005800000 */
[----:B------:R-:W-:-:S03]  /*0cd0*/  SEL R2, R2, R3, !P3 ;  /* 0x0000000302027207 */ /* 0x000fc60005800000 */
[----:B------:R0:W-:Y:S04]  /*0ce0*/  STL [R1+0x280], R4 ;  /* 0x0002800401007387 */ /* 0x0001e80000100800 */
[----:B------:R0:W-:Y:S02]  /*0cf0*/  STL [R1+0x284], R2 ;  /* 0x0002840201007387 */ /* 0x0001e40000100800 */
.L_x_4:
[----:B------:R-:W-:-:S08]  /*0d00*/  NOP ;  /* 0x0000000000007918 */ /* 0x000fd00000000000 */
[----:B------:R-:W1:Y:S02]  /*0d10*/  USETMAXREG.TRY_ALLOC.CTAPOOL UP0, 0xe8 ;  /* 0x000000e8000079c8 */ /* 0x000e640008000600 */
[----:B-1----:R-:W-:-:S13]  /*0d20*/  PLOP3.LUT P0, PT, PT, PT, UP0, 0x80, 0x0 ;  /* 0x000000000000781c */ /* 0x002fda0003f0f008 */
[----:B------:R-:W-:Y:S05]  /*0d30*/  @!P0 BRA `(.L_x_4) ;  /* 0xfffffffc00f08947 */ /* 0x000fea000383ffff */
[----:B------:R-:W-:Y:S01]  /*0d40*/  ULDC.64 UR4, c[0x0][0x598] ;  /* 0x0001660000047ab9 */ /* 0x000fe20000000a00 */
[----:B------:R-:W-:Y:S01]  /*0d50*/  ULDC.64 UR14, c[0x0][0x208] ;  /* 0x00008200000e7ab9 */ /* 0x000fe20000000a00 */
[----:B------:R-:W-:-:S04]  /*0d60*/  ISETP.NE.U32.AND P0, PT, RZ, UR4, PT ;  /* 0x00000004ff007c0c */ /* 0x000fc8000bf05070 */
[----:B------:R-:W-:-:S13]  /*0d70*/  ISETP.NE.AND.EX P0, PT, RZ, UR5, PT, P0 ;  /* 0x00000005ff007c0c */ /* 0x000fda000bf05300 */
[----:B------:R-:W-:Y:S05]  /*0d80*/  @!P0 BRA `(.L_x_7) ;  /* 0x0000000000208947 */ /* 0x000fea0003800000 */
[----:B0-----:R-:W0:Y:S02]  /*0d90*/  LDC.64 R2, c[0x0][0x598] ;  /* 0x00016600ff027b82 */ /* 0x001e240000000a00 */
[----:B0-----:R-:W2:Y:S02]  /*0da0*/  LDG.E.64 R2, desc[UR14][R2.64] ;  /* 0x0000000e02027981 */ /* 0x001ea4000c1e1b00 */
[----:B--2---:R-:W-:-:S04]  /*0db0*/  ISETP.NE.U32.AND P0, PT, R2, RZ, PT ;  /* 0x000000ff0200720c */ /* 0x004fc80003f05070 */
[----:B------:R-:W-:-:S13]  /*0dc0*/  ISETP.NE.AND.EX P0, PT, R3, RZ, PT, P0 ;  /* 0x000000ff0300720c */ /* 0x000fda0003f05300 */
[----:B------:R-:W-:Y:S05]  /*0dd0*/  @!P0 BRA `(.L_x_7) ;  /* 0x00000000000c8947 */ /* 0x000fea0003800000 */
[----:B------:R-:W2:Y:S02]  /*0de0*/  LD.E R2, desc[UR14][R2.64] ;  /* 0x0000000e02027980 */ /* 0x000ea4000c101900 */
[----:B--2---:R-:W-:Y:S01]  /*0df0*/  R2UR UR20, R2 ;  /* 0x00000000021472ca */ /* 0x004fe200000e0000 */
[----:B------:R-:W-:-:S14]  /*0e00*/  BRA `(.L_x_8) ;  /* 0x0000000000247947 */ /* 0x000fdc0003800000 */
.L_x_7:
[----:B------:R-:W-:Y:S02]  /*0e10*/  ULDC.64 UR4, c[0x0][0x588] ;  /* 0x0001620000047ab9 */ /* 0x000fe40000000a00 */
[----:B------:R-:W-:-:S04]  /*0e20*/  ISETP.NE.U32.AND P0, PT, RZ, UR4, PT ;  /* 0x00000004ff007c0c */ /* 0x000fc8000bf05070 */
[----:B------:R-:W-:-:S13]  /*0e30*/  ISETP.NE.AND.EX P0, PT, RZ, UR5, PT, P0 ;  /* 0x00000005ff007c0c */ /* 0x000fda000bf05300 */
[----:B------:R-:W-:Y:S05]  /*0e40*/  @!P0 BRA `(.L_x_9) ;  /* 0x0000000000108947 */ /* 0x000fea0003800000 */
[----:B0-----:R-:W0:Y:S02]  /*0e50*/  LDC.64 R2, c[0x0][0x588] ;  /* 0x00016200ff027b82 */ /* 0x001e240000000a00 */
[----:B0-----:R-:W2:Y:S02]  /*0e60*/  LDG.E R2, desc[UR14][R2.64] ;  /* 0x0000000e02027981 */ /* 0x001ea4000c1e1900 */
[----:B--2---:R-:W-:Y:S01]  /*0e70*/  R2UR UR20, R2 ;  /* 0x00000000021472ca */ /* 0x004fe200000e0000 */
[----:B------:R-:W-:-:S14]  /*0e80*/  BRA `(.L_x_8) ;  /* 0x0000000000047947 */ /* 0x000fdc0003800000 */
.L_x_9:
[----:B------:R-:W-:-:S05]  /*0e90*/  ULDC UR20, c[0x0][0x580] ;  /* 0x0001600000147ab9 */ /* 0x000fca0000000800 */
.L_x_8:
[----:B------:R-:W-:Y:S02]  /*0ea0*/  ULDC.64 UR4, c[0x0][0x5a0] ;  /* 0x0001680000047ab9 */ /* 0x000fe40000000a00 */
        /* <DEDUP_REMOVED lines=11> */
.L_x_10:
        /* <DEDUP_REMOVED lines=8> */
.L_x_12:
[----:B------:R-:W-:-:S05]  /*0fe0*/  ULDC UR21, c[0x0][0x584] ;  /* 0x0001610000157ab9 */ /* 0x000fca0000000800 */
.L_x_11:
[----:B------:R-:W-:-:S13]  /*0ff0*/  LOP3.LUT P0, RZ, R0, 0xff, RZ, 0xc0, !PT ;  /* 0x000000ff00ff7812 */ /* 0x000fda000780c0ff */
[----:B------:R-:W-:Y:S05]  /*1000*/  @!P0 EXIT ;  /* 0x000000000000894d */ /* 0x000fea0003800000 */
[----:B------:R-:W-:Y:S01]  /*1010*/  ULDC UR4, c[0x0][0x28c] ;  /* 0x0000a30000047ab9 */ /* 0x000fe20000000800 */
[----:B------:R-:W-:Y:S02]  /*1020*/  ULOP3.LUT UR22, UR13, 0x1, URZ, 0xfc, !UPT ;  /* 0x000000010d167892 */ /* 0x000fe4000f8efc3f */
[----:B------:R-:W-:-:S04]  /*1030*/  UIADD3 UR4, UR4, 0x3f, URZ ;  /* 0x0000003f04047890 */ /* 0x000fc8000fffe03f */
[----:B------:R-:W-:-:S04]  /*1040*/  USHF.R.S32.HI UR5, URZ, 0x1f, UR4 ;  /* 0x0000001f3f057899 */ /* 0x000fc80008011404 */
[----:B------:R-:W-:-:S03]  /*1050*/  ULEA.HI UR5, UR5, UR4, URZ, 0x6 ;  /* 0x0000000405057291 */ /* 0x000fc6000f8f303f */
[----:B------:R-:W-:Y:S01]  /*1060*/  UMOV UR4, URZ ;  /* 0x0000003f00047c82 */ /* 0x000fe20008000000 */
[----:B------:R-:W-:-:S03]  /*1070*/  USHF.R.S32.HI UR9, URZ, 0x6, UR5 ;  /* 0x000000063f097899 */ /* 0x000fc60008011405 */
[----:B------:R-:W-:-:S09]  /*1080*/  UMOV UR5, URZ ;  /* 0x0000003f00057c82 */ /* 0x000fd20008000000 */
.L_x_421:
[----:B------:R-:W-:Y:S01]  /*1090*/  STL [R1+0x274], RZ ;  /* 0x000274ff01007387 */ /* 0x000fe20000100800 */
[----:B-1----:R-:W1:Y:S01]  /*10a0*/  S2UR UR18, SR_CgaCtaId ;  /* 0x00000000001279c3 */ /* 0x002e620000008800 */
[----:B------:R-:W-:Y:S01]  /*10b0*/  UMOV UR17, 0x400 ;  /* 0x0000040000117882 */ /* 0x000fe20000000000 */
[----:B------:R-:W-:Y:S01]  /*10c0*/  UMOV UR6, URZ ;  /* 0x0000003f00067c82 */ /* 0x000fe20008000000 */
[----:B------:R-:W-:Y:S01]  /*10d0*/  STL [R1+0x270], RZ ;  /* 0x000270ff01007387 */ /* 0x000fe20000100800 */
[----:B------:R-:W-:Y:S01]  /*10e0*/  UMOV UR7, URZ ;  /* 0x0000003f00077c82 */ /* 0x000fe20008000000 */
[----:B------:R-:W-:Y:S01]  /*10f0*/  UMOV UR8, URZ ;  /* 0x0000003f00087c82 */ /* 0x000fe20008000000 */
[----:B------:R-:W-:Y:S01]  /*1100*/  UMOV UR23, UR5 ;  /* 0x0000000500177c82 */ /* 0x000fe20008000000 */
[----:B------:R-:W-:Y:S01]  /*1110*/  STL [R1+0x26c], RZ ;  /* 0x00026cff01007387 */ /* 0x000fe20000100800 */
[----:B0-2---:R-:W0:Y:S01]  /*1120*/  LDC R2, c[0x0][0x28c] ;  /* 0x0000a300ff027b82 */ /* 0x005e220000000800 */
[----:B------:R-:W-:-:S02]  /*1130*/  CS2R R4, SRZ ;  /* 0x0000000000047805 */ /* 0x000fc4000001ff00 */
[----:B------:R-:W-:Y:S01]  /*1140*/  CS2R R6, SRZ ;  /* 0x0000000000067805 */ /* 0x000fe2000001ff00 */
[----:B------:R-:W-:Y:S01]  /*1150*/  STL [R1+0x268], RZ ;  /* 0x000268ff01007387 */ /* 0x000fe20000100800 */
[----:B------:R-:W-:Y:S02]  /*1160*/  CS2R R8, SRZ ;  /* 0x0000000000087805 */ /* 0x000fe4000001ff00 */
[----:B------:R-:W-:Y:S02]  /*1170*/  CS2R R10, SRZ ;  /* 0x00000000000a7805 */ /* 0x000fe4000001ff00 */
[----:B------:R-:W-:Y:S01]  /*1180*/  CS2R R12, SRZ ;  /* 0x00000000000c7805 */ /* 0x000fe2000001ff00 */
[----:B------:R-:W-:Y:S01]  /*1190*/  STL [R1+0x264], RZ ;  /* 0x000264ff01007387 */ /* 0x000fe20000100800 */
[----:B------:R-:W-:Y:S02]  /*11a0*/  CS2R R14, SRZ ;  /* 0x00000000000e7805 */ /* 0x000fe4000001ff00 */
        /* <DEDUP_REMOVED lines=11> */
[----:B------:R-:W-:Y:S01]  /*1260*/  CS2R R224, SRZ ;  /* 0x0000000000e07805 */ /* 0x000fe2000001ff00 */
[----:B------:R-:W-:Y:S01]  /*1270*/  IMAD.MOV.U32 R226, RZ, RZ, RZ ;  /* 0x000000ffffe27224 */ /* 0x000fe200078e00ff */
[----:B------:R-:W-:Y:S01]  /*1280*/  CS2R R120, SRZ ;  /* 0x0000000000787805 */ /* 0x000fe2000001ff00 */
[----:B------:R-:W-:Y:S01]  /*1290*/  STL [R1+0x254], RZ ;  /* 0x000254ff01007387 */ /* 0x000fe20000100800 */
[----:B0-----:R-:W-:Y:S02]  /*12a0*/  ISETP.GE.AND P0, PT, R2, 0x1, PT ;  /* 0x000000010200780c */ /* 0x001fe40003f06270 */
[----:B------:R-:W-:Y:S01]  /*12b0*/  CS2R R2, SRZ ;  /* 0x0000000000027805 */ /* 0x000fe2000001ff00 */
[----:B------:R-:W-:Y:S01]  /*12c0*/  IMAD.U32 R227, RZ, RZ, UR4 ;  /* 0x00000004ffe37e24 */ /* 0x000fe2000f8e00ff */
[----:B------:R-:W-:Y:S01]  /*12d0*/  STL [R1+0x250], RZ ;  /* 0x000250ff01007387 */ /* 0x000fe20000100800 */
[----:B------:R-:W-:-:S02]  /*12e0*/  CS2R R122, SRZ ;  /* 0x00000000007a7805 */ /* 0x000fc4000001ff00 */
[----:B------:R-:W-:Y:S02]  /*12f0*/  CS2R R124, SRZ ;  /* 0x00000000007c7805 */ /* 0x000fe4000001ff00 */
[----:B------:R-:W-:Y:S01]  /*1300*/  CS2R R126, SRZ ;  /* 0x00000000007e7805 */ /* 0x000fe2000001ff00 */
[----:B------:R-:W-:Y:S01]  /*1310*/  STL [R1+0x24c], RZ ;  /* 0x00024cff01007387 */ /* 0x000fe20000100800 */
[----:B------:R-:W-:Y:S02]  /*1320*/  CS2R R128, SRZ ;  /* 0x0000000000807805 */ /* 0x000fe4000001ff00 */
[----:B------:R-:W-:Y:S02]  /*1330*/  CS2R R130, SRZ ;  /* 0x0000000000827805 */ /* 0x000fe4000001ff00 */
[----:B------:R-:W-:Y:S01]  /*1340*/  CS2R R132, SRZ ;  /* 0x0000000000847805 */ /* 0x000fe2000001ff00 */
        /* <DEDUP_REMOVED lines=59> */
[----:B---34-:R-:W-:Y:S01]  /*1700*/  CS2R R30, SRZ ;  /* 0x00000000001e7805 */ /* 0x018fe2000001ff00 */
        /* <DEDUP_REMOVED lines=58> */
[----:B------:R-:W-:Y:S01]  /*1ab0*/  CS2R R118, SRZ ;  /* 0x0000000000767805 */ /* 0x000fe2000001ff00 */
[----:B------:R-:W-:Y:S04]  /*1ac0*/  STL [R1+0x1d0], RZ ;  /* 0x0001d0ff01007387 */ /* 0x000fe80000100800 */
        /* <DEDUP_REMOVED lines=28> */
[----:B------:R-:W-:Y:S01]  /*1c90*/  STL [R1+0x15c], RZ ;  /* 0x00015cff01007387 */ /* 0x000fe20000100800 */
[----:B------:R-:W0:Y:S03]  /*1ca0*/  S2R R0, SR_TID.X ;  /* 0x0000000000007919 */ /* 0x000e260000002100 */
        /* <DEDUP_REMOVED lines=8> */
[----:B0-----:R-:W-:-:S03]  /*1d30*/  LOP3.LUT R0, R0, 0x80, RZ, 0xc0, !PT ;  /* 0x0000008000007812 */ /* 0x001fc600078ec0ff */
[----:B------:R-:W-:Y:S01]  /*1d40*/  STL [R1+0x138], RZ ;  /* 0x000138ff01007387 */ /* 0x000fe20000100800 */
[----:B------:R-:W-:-:S03]  /*1d50*/  SHF.R.U32.HI R0, RZ, 0x7, R0 ;  /* 0x00000007ff007819 */ /* 0x000fc60000011600 */
        /* <DEDUP_REMOVED lines=33> */
[----:B------:R-:W0:Y:S04]  /*1f70*/  SHFL.IDX PT, R0, R0, RZ, 0x1f ;  /* 0x00001fff00007589 */ /* 0x000e2800000e0000 */
[----:B------:R2:W-:Y:S04]  /*1f80*/  STL [R1+0xb0], RZ ;  /* 0x0000b0ff01007387 */ /* 0x0005e80000100800 */
[----:B------:R2:W-:Y:S04]  /*1f90*/  STL [R1+0xac], RZ ;  /* 0x0000acff01007387 */ /* 0x0005e80000100800 */
[----:B------:R2:W-:Y:S04]  /*1fa0*/  STL [R1+0xa8], RZ ;  /* 0x0000a8ff01007387 */ /* 0x0005e80000100800 */
[----:B------:R2:W-:Y:S04]  /*1fb0*/  STL [R1+0xa4], RZ ;  /* 0x0000a4ff01007387 */ /* 0x0005e80000100800 */
[----:B------:R2:W-:Y:S04]  /*1fc0*/  STL [R1+0xa0], RZ ;  /* 0x0000a0ff01007387 */ /* 0x0005e80000100800 */
[----:B------:R2:W-:Y:S01]  /*1fd0*/  STL [R1+0x9c], RZ ;  /* 0x00009cff01007387 */ /* 0x0005e20000100800 */
[----:B0-----:R-:W-:Y:S01]  /*1fe0*/  R2UR UR12, R0 ;  /* 0x00000000000c72ca */ /* 0x001fe200000e0000 */
[----:B------:R-:W-:-:S02]  /*1ff0*/  IMAD.MOV.U32 R0, RZ, RZ, RZ ;  /* 0x000000ffff007224 */ /* 0x000fc400078e00ff */
[----:B------:R2:W-:Y:S04]  /*2000*/  STL [R1+0x98], RZ ;  /* 0x000098ff01007387 */ /* 0x0005e80000100800 */
[----:B------:R2:W-:Y:S04]  /*2010*/  STL [R1+0x94], RZ ;  /* 0x000094ff01007387 */ /* 0x0005e80000100800 */
[----:B------:R2:W-:Y:S02]  /*2020*/  STL [R1+0x90], RZ ;  /* 0x000090ff01007387 */ /* 0x0005e40000100800 */
[----:B------:R-:W-:-:S02]  /*2030*/  ULEA.HI UR11, UR12, UR12, URZ, 0x1 ;  /* 0x0000000c0c0b7291 */ /* 0x000fc4000f8f083f */
[----:B------:R2:W-:Y:S02]  /*2040*/  STL [R1+0x8c], RZ ;  /* 0x00008cff01007387 */ /* 0x0005e40000100800 */
[----:B------:R-:W-:Y:S02]  /*2050*/  ULOP3.LUT UR16, UR11, 0xffffe, URZ, 0xc0, !UPT ;  /* 0x000ffffe0b107892 */ /* 0x000fe4000f8ec03f */
[----:B------:R2:W-:Y:S01]  /*2060*/  STL [R1+0x88], RZ ;  /* 0x000088ff01007387 */ /* 0x0005e20000100800 */
[----:B-1----:R-:W-:Y:S02]  /*2070*/  ULEA UR11, UR18, UR17, 0x18 ;  /* 0x00000011120b7291 */ /* 0x002fe4000f8ec03f */
[----:B------:R-:W-:Y:S01]  /*2080*/  UIADD3 UR16, UR12, -UR16, URZ ;  /* 0x800000100c107290 */ /* 0x000fe2000fffe03f */
[----:B------:R2:W-:Y:S03]  /*2090*/  STL [R1+0x84], RZ ;  /* 0x000084ff01007387 */ /* 0x0005e60000100800 */
[----:B------:R-:W-:Y:S01]  /*20a0*/  ULEA UR16, UR16, UR11, 0xc ;  /* 0x0000000b10107291 */ /* 0x000fe2000f8e603f */
[----:B------:R2:W-:Y:S03]  /*20b0*/  STL [R1+0x80], RZ ;  /* 0x000080ff01007387 */ /* 0x0005e60000100800 */
[----:B------:R-:W-:Y:S01]  /*20c0*/  UIADD3 UR16, UR16, 0x180, URZ ;  /* 0x0000018010107890 */ /* 0x000fe2000fffe03f */
[----:B------:R2:W-:Y:S03]  /*20d0*/  STL [R1+0x7c], RZ ;  /* 0x00007cff01007387 */ /* 0x0005e60000100800 */
[----:B------:R-:W-:Y:S01]  /*20e0*/  USHF.R.U32.HI UR12, URZ, 0x4, UR16 ;  /* 0x000000043f0c7899 */ /* 0x000fe20008011610 */
[----:B------:R2:W-:Y:S03]  /*20f0*/  STL [R1+0x78], RZ ;  /* 0x000078ff01007387 */ /* 0x0005e60000100800 */
[----:B------:R-:W-:Y:S01]  /*2100*/  ULOP3.LUT UR12, UR12, 0x3fff, URZ, 0xc0, !UPT ;  /* 0x00003fff0c0c7892 */ /* 0x000fe2000f8ec03f */
[----:B------:R2:W-:Y:S04]  /*2110*/  STL [R1+0x74], RZ ;  /* 0x000074ff01007387 */ /* 0x0005e80000100800 */
        /* <DEDUP_REMOVED lines=28> */
[----:B------:R2:W-:Y:S01]  /*22e0*/  STL [R1], RZ ;  /* 0x000000ff01007387 */ /* 0x0005e20000100800 */
[----:B------:R-:W-:Y:S05]  /*22f0*/  @!P0 BRA `(.L_x_13) ;  /* 0x0000002400088947 */ /* 0x000fea0003800000 */
[----:B------:R-:W-:-:S06]  /*2300*/  UISETP.NE.AND UP0, UPT, UR22, 0x3, UPT ;  /* 0x000000031600788c */ /* 0x000fcc000bf05270 */
[----:B------:R-:W-:-:S13]  /*2310*/  PLOP3.LUT P1, PT, PT, PT, UP0, 0x80, 0x0 ;  /* 0x000000000000781c */ /* 0x000fda0003f2f008 */
[----:B------:R-:W-:Y:S05]  /*2320*/  @!P1 BRA `(.L_x_14) ;  /* 0x0000000000049947 */ /* 0x000fea0003800000 */
[----:B------:R-:W-:Y:S01]  /*2330*/  BPT.TRAP 0x1 ;  /* 0x000000040000795c */ /* 0x000fe20000300000 */
.L_x_14:
[----:B------:R-:W-:Y:S01]  /*2340*/  ULEA UR6, UR5, UR11, 0x3 ;  /* 0x0000000b05067291 */ /* 0x000fe2000f8e183f */
[----:B------:R-:W-:-:S05]  /*2350*/  IMAD.U32 R0, RZ, RZ, UR4 ;  /* 0x00000004ff007e24 */ /* 0x000fca000f8e00ff */
[----:B------:R-:W-:-:S04]  /*2360*/  SHF.L.U32 R0, R0, 0x1f, RZ ;  /* 0x0000001f00007819 */ /* 0x000fc800000006ff */
[----:B------:R0:W1:Y:S01]  /*2370*/  SYNCS.PHASECHK.TRANS64.TRYWAIT P0, [UR6], R0 ;  /* 0x00000000ff0075a7 */ /* 0x0000620008000146 */
[----:B------:R-:W-:Y:S05]  /*2380*/  @!P1 BRA `(.L_x_15) ;  /* 0x0000000000049947 */ /* 0x000fea0003800000 */
[----:B------:R-:W-:Y:S01]  /*2390*/  BPT.TRAP 0x1 ;  /* 0x000000040000795c */ /* 0x000fe20000300000 */
.L_x_15:
[----:B-1----:R-:W-:Y:S05]  /*23a0*/  @P0 BRA `(.L_x_16) ;  /* 0x0000000000080947 */ /* 0x002fea0003800000 */
[----:B------:R-:W1:Y:S02]  /*23b0*/  SYNCS.PHASECHK.TRANS64.TRYWAIT P0, [UR6], R0 ;  /* 0x00000000ff0075a7 */ /* 0x000e640008000146 */
[----:B-1----:R-:W-:Y:S05]  /*23c0*/  @!P0 BRA `(.L_x_17) ;  /* 0x00000180004c8947 */ /* 0x002fea0003800000 */
.L_x_16:
[----:B------:R-:W-:Y:S01]  /*23d0*/  UIADD3 UR6, UR11, 0xe180, URZ ;  /* 0x0000e1800b067890 */ /* 0x000fe2000fffe03f */
[----:B------:R3:W-:Y:S01]  /*23e0*/  STL [R1+0x274], RZ ;  /* 0x000274ff01007387 */ /* 0x0007e20000100800 */
[----:B------:R-:W-:Y:S01]  /*23f0*/  ULOP3.LUT UR7, UR12, 0x10000, URZ, 0xfc, !UPT ;  /* 0x000100000c077892 */ /* 0x000fe2000f8efc3f */
[----:B------:R-:W-:Y:S01]  /*2400*/  WARPGROUP.ARRIVE ;  /* 0x00000000000079c5 */ /* 0x000fe20000000000 */
[----:B------:R-:W-:Y:S01]  /*2410*/  USHF.R.U32.HI UR6, URZ, 0x4, UR6 ;  /* 0x000000043f067899 */ /* 0x000fe20008011606 */
[----:B------:R3:W-:Y:S01]  /*2420*/  STL [R1+0x270], RZ ;  /* 0x000270ff01007387 */ /* 0x0007e20000100800 */
[----:B------:R-:W-:Y:S01]  /*2430*/  ULEA UR7, UR5, UR7, 0x9 ;  /* 0x0000000705077291 */ /* 0x000fe2000f8e483f */
[----:B01----:R-:W-:Y:S01]  /*2440*/  IMAD.MOV.U32 R0, RZ, RZ, RZ ;  /* 0x000000ffff007224 */ /* 0x003fe200078e00ff */
[----:B------:R-:W-:Y:S01]  /*2450*/  ULOP3.LUT UR6, UR6, 0x3fff, URZ, 0xc0, !UPT ;  /* 0x00003fff06067892 */ /* 0x000fe2000f8ec03f */
[----:B------:R3:W-:Y:S01]  /*2460*/  STL [R1+0x26c], RZ ;  /* 0x00026cff01007387 */ /* 0x0007e20000100800 */
[----:B------:R-:W-:Y:S01]  /*2470*/  UMOV UR17, 0x80000020 ;  /* 0x8000002000117882 */ /* 0x000fe20000000000 */
[----:B------:R-:W-:Y:S01]  /*2480*/  UMOV UR19, 0x80000020 ;  /* 0x8000002000137882 */ /* 0x000fe20000000000 */
[----:B------:R-:W-:Y:S01]  /*2490*/  ULOP3.LUT UR6, UR6, 0x10000, URZ, 0xfc, !UPT ;  /* 0x0001000006067892 */ /* 0x000fe2000f8efc3f */
[----:B------:R3:W-:Y:S01]  /*24a0*/  STL [R1+0x268], RZ ;  /* 0x000268ff01007387 */ /* 0x0007e20000100800 */
[----:B------:R-:W-:Y:S01]  /*24b0*/  UMOV UR16, UR7 ;  /* 0x0000000700107c82 */ /* 0x000fe20008000000 */
[----:B------:R-:W-:Y:S01]  /*24c0*/  CS2R R2, SRZ ;  /* 0x0000000000027805 */ /* 0x000fe2000001ff00 */
[----:B------:R-:W-:Y:S01]  /*24d0*/  UIMAD UR8, UR5, 0x600, UR6 ;  /* 0x00000600050878a4 */ /* 0x000fe2000f8e0206 */
[----:B------:R3:W-:Y:S01]  /*24e0*/  STL [R1+0x264], RZ ;  /* 0x000264ff01007387 */ /* 0x0007e20000100800 */
[----:B------:R-:W-:Y:S01]  /*24f0*/  CS2R R4, SRZ ;  /* 0x0000000000047805 */ /* 0x000fe2000001ff00 */
[----:B------:R-:W-:Y:S01]  /*2500*/  UMOV UR6, 0x2 ;  /* 0x0000000200067882 */ /* 0x000fe20000000000 */
[----:B------:R-:W-:Y:S01]  /*2510*/  CS2R R6, SRZ ;  /* 0x0000000000067805 */ /* 0x000fe2000001ff00 */
[----:B------:R3:W-:Y:S01]  /*2520*/  STL [R1+0x260], RZ ;  /* 0x000260ff01007387 */ /* 0x0007e20000100800 */
[----:B------:R-:W-:Y:S01]  /*2530*/  CS2R R8, SRZ ;  /* 0x0000000000087805 */ /* 0x000fe2000001ff00 */
[----:B------:R-:W-:Y:S01]  /*2540*/  UMOV UR18, UR8 ;  /* 0x0000000800127c82 */ /* 0x000fe20008000000 */
[----:B------:R-:W-:Y:S01]  /*2550*/  CS2R R10, SRZ ;  /* 0x00000000000a7805 */ /* 0x000fe2000001ff00 */
[----:B------:R3:W-:Y:S01]  /*2560*/  STL [R1+0x25c], RZ ;  /* 0x00025cff01007387 */ /* 0x0007e20000100800 */
[----:B------:R-:W-:Y:S01]  /*2570*/  QGMMA.64x192x32.F32.E4M3.E4M3 R120, gdesc[UR16], RZ, !UPT ;  /* 0x02e00000107879f3 */ /* 0x000fe2000c7008ff */
[----:B------:R-:W-:Y:S01]  /*2580*/  UIADD3 UR18, UR8, 0x300, URZ ;  /* 0x0000030008127890 */ /* 0x000fe2000fffe03f */
[----:B------:R-:W-:Y:S01]  /*2590*/  CS2R R12, SRZ ;  /* 0x00000000000c7805 */ /* 0x000fe2000001ff00 */
[----:B------:R3:W-:Y:S01]  /*25a0*/  STL [R1+0x258], RZ ;  /* 0x000258ff01007387 */ /* 0x0007e20000100800 */
[----:B------:R-:W-:Y:S01]  /*25b0*/  UMOV UR19, 0x80000020 ;  /* 0x8000002000137882 */ /* 0x000fe20000000000 */
[----:B------:R-:W-:-:S02]  /*25c0*/  CS2R R14, SRZ ;  /* 0x00000000000e7805 */ /* 0x000fc4000001ff00 */
[----:B------:R-:W-:Y:S01]  /*25d0*/  CS2R R16, SRZ ;  /* 0x0000000000107805 */ /* 0x000fe2000001ff00 */
[----:B------:R3:W-:Y:S01]  /*25e0*/  STL [R1+0x254], RZ ;  /* 0x000254ff01007387 */ /* 0x0007e20000100800 */
[----:B------:R-:W-:Y:S02]  /*25f0*/  CS2R R18, SRZ ;  /* 0x0000000000127805 */ /* 0x000fe4000001ff00 */
[----:B------:R-:W-:Y:S02]  /*2600*/  CS2R R20, SRZ ;  /* 0x0000000000147805 */ /* 0x000fe4000001ff00 */
[----:B------:R-:W-:Y:S01]  /*2610*/  CS2R R22, SRZ ;  /* 0x0000000000167805 */ /* 0x000fe2000001ff00 */
[----:B------:R3:W-:Y:S01]  /*2620*/  STL [R1+0x250], RZ ;  /* 0x000250ff01007387 */ /* 0x0007e20000100800 */
[----:B------:R-:W-:Y:S02]  /*2630*/  CS2R R216, SRZ ;  /* 0x0000000000d87805 */ /* 0x000fe4000001ff00 */
[----:B------:R-:W-:-:S02]  /*2640*/  CS2R R218, SRZ ;  /* 0x0000000000da7805 */ /* 0x000fc4000001ff00 */
[----:B------:R-:W-:Y:S01]  /*2650*/  CS2R R220, SRZ ;  /* 0x0000000000dc7805 */ /* 0x000fe2000001ff00 */
[----:B------:R3:W-:Y:S01]  /*2660*/  STL [R1+0x24c], RZ ;  /* 0x00024cff01007387 */ /* 0x0007e20000100800 */
[----:B------:R-:W-:Y:S02]  /*2670*/  CS2R R222, SRZ ;  /* 0x0000000000de7805 */ /* 0x000fe4000001ff00 */
[----:B------:R-:W-:Y:S01]  /*2680*/  CS2R R224, SRZ ;  /* 0x0000000000e07805 */ /* 0x000fe2000001ff00 */
[----:B------:R-:W-:Y:S01]  /*2690*/  IMAD.MOV.U32 R226, RZ, RZ, RZ ;  /* 0x000000ffffe27224 */ /* 0x000fe200078e00ff */
[----:B------:R3:W-:Y:S01]  /*26a0*/  STL [R1+0x248], RZ ;  /* 0x000248ff01007387 */ /* 0x0007e20000100800 */
[----:B------:R-:W-:Y:S01]  /*26b0*/  QGMMA.64x192x32.F32.E4M3.E4M3 R24, gdesc[UR16], RZ, !UPT ;  /* 0x02e00000101879f3 */ /* 0x000fe2000c7008ff */
[----:B------:R-:W-:Y:S02]  /*26c0*/  UIADD3 UR16, UR7, 0x2, URZ ;  /* 0x0000000207107890 */ /* 0x000fe4000fffe03f */
[----:B------:R3:W-:Y:S01]  /*26d0*/  STL [R1+0x244], RZ ;  /* 0x000244ff01007387 */ /* 0x0007e20000100800 */
[----:B------:R-:W-:Y:S01]  /*26e0*/  ULDC UR7, c[0x0][0x50c] ;  /* 0x0001430000077ab9 */ /* 0x000fe20000000800 */
[----:B------:R-:W-:-:S02]  /*26f0*/  UIADD3 UR18, UR8, 0x2, URZ ;  /* 0x0000000208127890 */ /* 0x000fc4000fffe03f */
[----:B------:R3:W-:Y:S01]  /*2700*/  STL [R1+0x240], RZ ;  /* 0x000240ff01007387 */ /* 0x0007e20000100800 */
[----:B------:R-:W-:Y:S01]  /*2710*/  UISETP.NE.AND UP0, UPT, UR7, 0x2, UPT ;  /* 0x000000020700788c */ /* 0x000fe2000bf05270 */
[----:B------:R-:W-:Y:S02]  /*2720*/  UMOV UR17, 0x80000020 ;  /* 0x8000002000117882 */ /* 0x000fe40000000000 */
[----:B------:R3:W-:Y:S01]  /*2730*/  STL [R1+0x23c], RZ ;  /* 0x00023cff01007387 */ /* 0x0007e20000100800 */
[----:B------:R-:W-:Y:S01]  /*2740*/  USEL UR7, URZ, 0x1, UP0 ;  /* 0x000000013f077887 */ /* 0x000fe20008000000 */
[----:B------:R-:W-:Y:S02]  /*2750*/  UMOV UR19, 0x80000020 ;  /* 0x8000002000137882 */ /* 0x000fe40000000000 */
[----:B------:R3:W-:Y:S03]  /*2760*/  STL [R1+0x238], RZ ;  /* 0x000238ff01007387 */ /* 0x0007e60000100800 */
[----:B------:R-:W-:Y:S01]  /*2770*/  ISETP.NE.AND P0, PT, RZ, UR7, PT ;  /* 0x00000007ff007c0c */ /* 0x000fe2000bf05270 */
        /* <DEDUP_REMOVED lines=25> */
[----:B------:R3:W-:Y:S01]  /*2910*/  STL [R1+0x1d0], RZ ;  /* 0x0001d0ff01007387 */ /* 0x0007e20000100800 */
[----:B------:R-:W-:Y:S01]  /*2920*/  QGMMA.64x192x32.F32.E4M3.E4M3 R120, gdesc[UR16], R120 ;  /* 0x02e00000107879f3 */ /* 0x000fe20008700878 */
[----:B------:R-:W-:-:S02]  /*2930*/  UIADD3 UR18, UR8, 0x302, URZ ;  /* 0x0000030208127890 */ /* 0x000fc4000fffe03f */
[----:B------:R3:W-:Y:S01]  /*2940*/  STL [R1+0x1cc], RZ ;  /* 0x0001ccff01007387 */ /* 0x0007e20000100800 */
[----:B------:R-:W-:-:S03]  /*2950*/  UMOV UR19, 0x80000020 ;  /* 0x8000002000137882 */ /* 0x000fc60000000000 */
[----:B------:R3:W-:Y:S04]  /*2960*/  STL [R1+0x1c8], RZ ;  /* 0x0001c8ff01007387 */ /* 0x0007e80000100800 */
[----:B------:R3:W-:Y:S04]  /*2970*/  STL [R1+0x1c4], RZ ;  /* 0x0001c4ff01007387 */ /* 0x0007e80000100800 */
[----:B------:R3:W-:Y:S04]  /*2980*/  STL [R1+0x1c0], RZ ;  /* 0x0001c0ff01007387 */ /* 0x0007e80000100800 */
[----:B------:R3:W-:Y:S01]  /*2990*/  STL [R1+0x1bc], RZ ;  /* 0x0001bcff01007387 */ /* 0x0007e20000100800 */
[----:B------:R-:W-:Y:S03]  /*29a0*/  QGMMA.64x192x32.F32.E4M3.E4M3 R24, gdesc[UR16], R24, gsb0 ;  /* 0x02e00000101879f3 */ /* 0x000fe60008000818 */
        /* <DEDUP_REMOVED lines=112> */
[----:B------:R-:W-:Y:S02]  /*30b0*/  WARPGROUP.DEPBAR.LE gsb0, 0x0 ;  /* 0x00008000000079c5 */ /* 0x000fe40000010000 */
[----:B------:R-:W-:-:S01]  /*30c0*/  FADD R227, RZ, R154 ;  /* 0x0000009affe37221 */ /* 0x000fc20000000000 */
[----:B------:R-:W-:Y:S01]  /*30d0*/  FADD R226, RZ, R120 ;  /* 0x00000078ffe27221 */ /* 0x000fe20000000000 */
[----:B------:R-:W-:-:S01]  /*30e0*/  FADD R225, RZ, R121 ;  /* 0x00000079ffe17221 */ /* 0x000fc20000000000 */
[----:B------:R-:W-:Y:S01]  /*30f0*/  FADD R224, RZ, R122 ;  /* 0x0000007affe07221 */ /* 0x000fe20000000000 */
[----:B------:R-:W-:-:S01]  /*3100*/  FADD R223, RZ, R123 ;  /* 0x0000007bffdf7221 */ /* 0x000fc20000000000 */
[----:B------:R0:W-:Y:S01]  /*3110*/  STL [R1], R227 ;  /* 0x000000e301007387 */ /* 0x0001e20000100800 */
[----:B------:R-:W-:-:S01]  /*3120*/  FADD R222, RZ, R124 ;  /* 0x0000007cffde7221 */ /* 0x000fc20000000000 */
[----:B------:R-:W-:Y:S01]  /*3130*/  FADD R221, RZ, R125 ;  /* 0x0000007dffdd7221 */ /* 0x000fe20000000000 */
[----:B------:R-:W-:-:S01]  /*3140*/  FADD R220, RZ, R126 ;  /* 0x0000007effdc7221 */ /* 0x000fc20000000000 */
[----:B------:R-:W-:Y:S01]  /*3150*/  FADD R219, RZ, R127 ;  /* 0x0000007fffdb7221 */ /* 0x000fe20000000000 */
[----:B------:R-:W-:-:S01]  /*3160*/  FADD R218, RZ, R128 ;  /* 0x00000080ffda7221 */ /* 0x000fc20000000000 */
[----:B------:R-:W-:Y:S01]  /*3170*/  FADD R217, RZ, R129 ;  /* 0x00000081ffd97221 */ /* 0x000fe20000000000 */
[----:B------:R-:W-:-:S01]  /*3180*/  FADD R216, RZ, R130 ;  /* 0x00000082ffd87221 */ /* 0x000fc20000000000 */
[----:B------:R-:W-:Y:S01]  /*3190*/  FADD R23, RZ, R131 ;  /* 0x00000083ff177221 */ /* 0x000fe20000000000 */
[----:B------:R-:W-:-:S01]  /*31a0*/  FADD R22, RZ, R132 ;  /* 0x00000084ff167221 */ /* 0x000fc20000000000 */
[----:B0-----:R-:W-:Y:S01]  /*31b0*/  FADD R227, RZ, R155 ;  /* 0x0000009bffe37221 */ /* 0x001fe20000000000 */
[----:B------:R-:W-:-:S01]  /*31c0*/  FADD R21, RZ, R133 ;  /* 0x00000085ff157221 */ /* 0x000fc20000000000 */
[----:B------:R-:W-:Y:S01]  /*31d0*/  FADD R20, RZ, R134 ;  /* 0x00000086ff147221 */ /* 0x000fe20000000000 */
[----:B------:R-:W-:-:S01]  /*31e0*/  FADD R19, RZ, R135 ;  /* 0x00000087ff137221 */ /* 0x000fc20000000000 */
[----:B------:R-:W-:Y:S01]  /*31f0*/  FADD R18, RZ, R136 ;  /* 0x00000088ff127221 */ /* 0x000fe20000000000 */
[----:B------:R0:W-:Y:S01]  /*3200*/  STL [R1+0x4], R227 ;  /* 0x000004e301007387 */ /* 0x0001e20000100800 */
        /* <DEDUP_REMOVED lines=19> */
[----:B------:R-:W-:Y:S01]  /*3340*/  UMOV UR6, URZ ;  /* 0x0000003f00067c82 */ /* 0x000fe20008000000 */
[----:B0-----:R-:W-:-:S05]  /*3350*/  FADD R227, RZ, R157 ;  /* 0x0000009dffe37221 */ /* 0x001fca0000000000 */
[----:B------:R0:W-:Y:S02]  /*3360*/  STL [R1+0xc], R227 ;  /* 0x00000ce301007387 */ /* 0x0001e40000100800 */
        /* <DEDUP_REMOVED lines=308> */
.L_x_18:
[----:B------:R-:W-:-:S04]  /*46b0*/  UIADD3 UR23, UR5, 0x1, URZ ;  /* 0x0000000105177890 */ /* 0x000fc8000fffe03f */
[----:B------:R-:W-:-:S04]  /*46c0*/  UISETP.NE.AND UP0, UPT, UR23, 0x7, UPT ;  /* 0x000000071700788c */ /* 0x000fc8000bf05270 */
[----:B------:R-:W-:Y:S02]  /*46d0*/  USEL UR8, URZ, 0x1, UP0 ;  /* 0x000000013f087887 */ /* 0x000fe40008000000 */
[----:B------:R-:W-:Y:S02]  /*46e0*/  USEL UR23, UR23, URZ, UP0 ;  /* 0x0000003f17177287 */ /* 0x000fe40008000000 */
[----:B------:R-:W-:-:S06]  /*46f0*/  ULOP3.LUT UR8, UR4, UR8, URZ, 0x3c, !UPT ;  /* 0x0000000804087292 */ /* 0x000fcc000f8e3c3f */
[----:B0-----:R-:W-:Y:S01]  /*4700*/  IMAD.U32 R227, RZ, RZ, UR8 ;  /* 0x00000008ffe37e24 */ /* 0x001fe2000f8e00ff */
[----:B------:R-:W-:-:S06]  /*4710*/  UMOV UR8, 0x1 ;  /* 0x0000000100087882 */ /* 0x000fcc0000000000 */
.L_x_13:
[----:B------:R-:W-:-:S04]  /*4720*/  UISETP.LT.AND UP0, UPT, UR9, 0x1, UPT ;  /* 0x000000010900788c */ /* 0x000fc8000bf01270 */
[----:B------:R-:W-:-:S04]  /*4730*/  USEL UR16, UR9, 0x1, UP0 ;  /* 0x0000000109107887 */ /* 0x000fc80008000000 */
[----:B------:R-:W-:-:S04]  /*4740*/  UIADD3 UR16, UR9, -UR16, URZ ;  /* 0x8000001009107290 */ /* 0x000fc8000fffe03f */
[----:B------:R-:W-:-:S06]  /*4750*/  UISETP.GE.AND UP0, UPT, UR16, 0x1, UPT ;  /* 0x000000011000788c */ /* 0x000fcc000bf06270 */
[----:B------:R-:W-:-:S13]  /*4760*/  PLOP3.LUT P0, PT, PT, PT, UP0, 0x80, 0x0 ;  /* 0x000000000000781c */ /* 0x000fda0003f0f008 */
[----:B------:R-:W-:Y:S05]  /*4770*/  @!P0 BRA `(.L_x_19) ;  /* 0x0000002400ac8947 */ /* 0x000fea0003800000 */
[----:B------:R-:W-:Y:S01]  /*4780*/  IMAD.U32 R228, RZ, RZ, UR16 ;  /* 0x00000010ffe47e24 */ /* 0x000fe2000f8e00ff */
[----:B------:R-:W-:Y:S01]  /*4790*/  UMOV UR24, UR5 ;  /* 0x0000000500187c82 */ /* 0x000fe20008000000 */
[----:B------:R-:W-:-:S05]  /*47a0*/  ULDC UR25, c[0x0][0x50c] ;  /* 0x0001430000197ab9 */ /* 0x000fca0000000800 */
.L_x_27:
[----:B------:R-:W-:-:S06]  /*47b0*/  UISETP.NE.AND UP0, UPT, UR22, 0x3, UPT ;  /* 0x000000031600788c */ /* 0x000fcc000bf05270 */
[----:B------:R-:W-:-:S13]  /*47c0*/  PLOP3.LUT P1, PT, PT, PT, UP0, 0x80, 0x0 ;  /* 0x000000000000781c */ /* 0x000fda0003f2f008 */
[----:B01----:R-:W-:Y:S05]  /*47d0*/  @!P1 BRA `(.L_x_20) ;  /* 0x0000000000049947 */ /* 0x003fea0003800000 */
[----:B------:R-:W-:Y:S01]  /*47e0*/  BPT.TRAP 0x1 ;  /* 0x000000040000795c */ /* 0x000fe20000300000 */
.L_x_20:
[----:B------:R-:W0:Y:S01]  /*47f0*/  S2UR UR16, SR_CgaCtaId ;  /* 0x00000000001079c3 */ /* 0x000e220000008800 */
[----:B------:R-:W-:Y:S01]  /*4800*/  UMOV UR11, 0x400 ;  /* 0x00000400000b7882 */ /* 0x000fe20000000000 */
[----:B------:R-:W-:Y:S01]  /*4810*/  SHF.L.U32 R229, R227, 0x1f, RZ ;  /* 0x0000001fe3e57819 */ /* 0x000fe200000006ff */
[----:B0-----:R-:W-:-:S04]  /*4820*/  ULEA UR11, UR16, UR11, 0x18 ;  /* 0x0000000b100b7291 */ /* 0x001fc8000f8ec03f */
[----:B------:R-:W-:-:S09]  /*4830*/  ULEA UR16, UR23, UR11, 0x3 ;  /* 0x0000000b17107291 */ /* 0x000fd2000f8e183f */
[----:B------:R0:W1:Y:S01]  /*4840*/  SYNCS.PHASECHK.TRANS64.TRYWAIT P0, [UR16], R229 ;  /* 0x000000e5ff0075a7 */ /* 0x0000620008000150 */
[----:B------:R-:W-:Y:S05]  /*4850*/  @!P1 BRA `(.L_x_21) ;  /* 0x0000000000049947 */ /* 0x000fea0003800000 */
[----:B------:R-:W-:Y:S01]  /*4860*/  BPT.TRAP 0x1 ;  /* 0x000000040000795c */ /* 0x000fe20000300000 */
.L_x_21:
[----:B-1----:R-:W-:Y:S05]  /*4870*/  @P0 BRA `(.L_x_22) ;  /* 0x0000000000080947 */ /* 0x002fea0003800000 */
[----:B------:R-:W1:Y:S02]  /*4880*/  SYNCS.PHASECHK.TRANS64.TRYWAIT P0, [UR16], R229 ;  /* 0x000000e5ff0075a7 */ /* 0x000e640008000150 */
[----:B-1----:R-:W-:Y:S05]  /*4890*/  @!P0 BRA `(.L_x_23) ;  /* 0x0000015c00308947 */ /* 0x002fea0003800000 */
.L_x_22:
[----:B------:R-:W-:Y:S01]  /*48a0*/  UIADD3 UR16, UR11, 0xe180, URZ ;  /* 0x0000e1800b107890 */ /* 0x000fe2000fffe03f */
[----:B------:R-:W-:Y:S01]  /*48b0*/  WARPGROUP.ARRIVE ;  /* 0x00000000000079c5 */ /* 0x000fe20000000000 */
[----:B------:R-:W-:Y:S02]  /*48c0*/  UISETP.NE.AND UP0, UPT, UR7, URZ, UPT ;  /* 0x0000003f0700728c */ /* 0x000fe4000bf05270 */
[----:B------:R-:W-:Y:S02]  /*48d0*/  USHF.R.U32.HI UR16, URZ, 0x4, UR16 ;  /* 0x000000043f107899 */ /* 0x000fe40008011610 */
[----:B------:R-:W-:Y:S02]  /*48e0*/  USEL UR8, UR8, URZ, !UP0 ;  /* 0x0000003f08087287 */ /* 0x000fe4000c000000 */
[----:B------:R-:W-:Y:S02]  /*48f0*/  ULOP3.LUT UR16, UR16, 0x3fff, URZ, 0xc0, !UPT ;  /* 0x00003fff10107892 */ /* 0x000fe4000f8ec03f */
[----:B------:R-:W-:-:S02]  /*4900*/  UISETP.NE.U32.AND UP0, UPT, UR8, URZ, UPT ;  /* 0x0000003f0800728c */ /* 0x000fc4000bf05070 */
[----:B------:R-:W-:Y:S02]  /*4910*/  ULOP3.LUT UR7, UR12, 0x10000, URZ, 0xfc, !UPT ;  /* 0x000100000c077892 */ /* 0x000fe4000f8efc3f */
[----:B------:R-:W-:Y:S02]  /*4920*/  ULOP3.LUT UR8, UR16, 0x10000, URZ, 0xfc, !UPT ;  /* 0x0001000010087892 */ /* 0x000fe4000f8efc3f */
[----:B------:R-:W-:Y:S02]  /*4930*/  ULEA UR7, UR23, UR7, 0x9 ;  /* 0x0000000717077291 */ /* 0x000fe4000f8e483f */
[----:B------:R-:W-:Y:S01]  /*4940*/  UIMAD UR8, UR23, 0x600, UR8 ;  /* 0x00000600170878a4 */ /* 0x000fe2000f8e0208 */
[----:B------:R-:W-:Y:S01]  /*4950*/  UMOV UR17, 0x80000020 ;  /* 0x8000002000117882 */ /* 0x000fe20000000000 */
[----:B------:R-:W-:Y:S01]  /*4960*/  UMOV UR19, 0x80000020 ;  /* 0x8000002000137882 */ /* 0x000fe20000000000 */
[----:B------:R-:W-:Y:S02]  /*4970*/  UIADD3 UR6, UR6, 0x2, URZ ;  /* 0x0000000206067890 */ /* 0x000fe4000fffe03f */
[----:B------:R-:W-:-:S02]  /*4980*/  UMOV UR16, UR7 ;  /* 0x0000000700107c82 */ /* 0x000fc40008000000 */
[----:B------:R-:W-:Y:S02]  /*4990*/  UMOV UR18, UR8 ;  /* 0x0000000800127c82 */ /* 0x000fe40008000000 */
[----:B------:R-:W-:Y:S01]  /*49a0*/  QGMMA.64x192x32.F32.E4M3.E4M3 R120, gdesc[UR16], R120, UP0 ;  /* 0x02e00000107879f3 */ /* 0x000fe2000bf00878 */
[----:B------:R-:W-:Y:S01]  /*49b0*/  UIADD3 UR18, UR8, 0x300, URZ ;  /* 0x0000030008127890 */ /* 0x000fe2000fffe03f */
[----:B------:R-:W-:-:S15]  /*49c0*/  UMOV UR19, 0x80000020 ;  /* 0x8000002000137882 */ /* 0x000fde0000000000 */
[----:B------:R-:W-:-:S03]  /*49d0*/  NOP ;  /* 0x0000000000007918 */ /* 0x000fc60000000000 */
[----:B------:R-:W-:Y:S01]  /*49e0*/  QGMMA.64x192x32.F32.E4M3.E4M3 R24, gdesc[UR16], R24, UP0 ;  /* 0x02e00000101879f3 */ /* 0x000fe2000bf00818 */
[----:B------:R-:W-:Y:S02]  /*49f0*/  UIADD3 UR16, UR7, 0x2, URZ ;  /* 0x0000000207107890 */ /* 0x000fe4000fffe03f */
[----:B------:R-:W-:Y:S01]  /*4a00*/  UIADD3 UR18, UR8, 0x2, URZ ;  /* 0x0000000208127890 */ /* 0x000fe2000fffe03f */
[----:B------:R-:W-:Y:S01]  /*4a10*/  UMOV UR17, 0x80000020 ;  /* 0x8000002000117882 */ /* 0x000fe20000000000 */
[----:B------:R-:W-:Y:S01]  /*4a20*/  UMOV UR19, 0x80000020 ;  /* 0x8000002000137882 */ /* 0x000fe20000000000 */
[----:B------:R-:W-:-:S04]  /*4a30*/  UISETP.NE.AND UP0, UPT, UR6, UR25, UPT ;  /* 0x000000190600728c */ /* 0x000fc8000bf05270 */
[----:B------:R-:W-:-:S06]  /*4a40*/  USEL UR7, URZ, 0x1, UP0 ;  /* 0x000000013f077887 */ /* 0x000fcc0008000000 */
[----:B------:R-:W-:-:S04]  /*4a50*/  ISETP.NE.AND P0, PT, RZ, UR7, PT ;  /* 0x00000007ff007c0c */ /* 0x000fc8000bf05270 */
[----:B------:R-:W-:Y:S01]  /*4a60*/  QGMMA.64x192x32.F32.E4M3.E4M3 R120, gdesc[UR16], R120 ;  /* 0x02e00000107879f3 */ /* 0x000fe20008700878 */
[----:B------:R-:W-:Y:S01]  /*4a70*/  UIADD3 UR18, UR8, 0x302, URZ ;  /* 0x0000030208127890 */ /* 0x000fe2000fffe03f */
[----:B------:R-:W-:-:S15]  /*4a80*/  UMOV UR19, 0x80000020 ;  /* 0x8000002000137882 */ /* 0x000fde0000000000 */
[----:B------:R-:W-:-:S03]  /*4a90*/  NOP ;  /* 0x0000000000007918 */ /* 0x000fc60000000000 */
[----:B------:R-:W-:Y:S03]  /*4aa0*/  QGMMA.64x192x32.F32.E4M3.E4M3 R24, gdesc[UR16], R24, gsb0 ;  /* 0x02e00000101879f3 */ /* 0x000fe60008000818 */
[----:B------:R-:W-:Y:S02]  /*4ab0*/  WARPGROUP.DEPBAR.LE gsb0, 0x1 ;  /* 0x00008000000079c5 */ /* 0x000fe40000010100 */
[----:B------:R-:W-:Y:S05]  /*4ac0*/  @!P0 BRA `(.L_x_24) ;  /* 0x0000002000808947 */ /* 0x000fea0003800000 */
[----:B------:R-:W-:Y:S02]  /*4ad0*/  WARPGROUP.DEPBAR.LE gsb0, 0x0 ;  /* 0x00008000000079c5 */ /* 0x000fe40000010000 */
[----:B------:R-:W-:-:S01]  /*4ae0*/  FADD R226, R120, R226 ;  /* 0x000000e278e27221 */ /* 0x000fc20000000000 */
[----:B------:R-:W-:Y:S01]  /*4af0*/  FADD R225, R121, R225 ;  /* 0x000000e179e17221 */ /* 0x000fe20000000000 */
[----:B------:R1:W-:Y:S01]  /*4b00*/  STL [R1+0x288], R227 ;  /* 0x000288e301007387 */ /* 0x0003e20000100800 */
[----:B------:R-:W-:-:S01]  /*4b10*/  FADD R224, R122, R224 ;  /* 0x000000e07ae07221 */ /* 0x000fc20000000000 */
[----:B------:R-:W-:Y:S02]  /*4b20*/  FADD R223, R123, R223 ;  /* 0x000000df7bdf7221 */ /* 0x000fe40000000000 */
[----:B-1----:R-:W4:Y:S04]  /*4b30*/  LDL.LU R227, [R1+0x10] ;  /* 0x0000100001e37983 */ /* 0x002f280000300800 */
[----:B------:R1:W-:Y:S04]  /*4b40*/  STL [R1+0x28c], R226 ;  /* 0x00028ce201007387 */ /* 0x0003e80000100800 */
[----:B-1----:R-:W2:Y:S04]  /*4b50*/  LDL.LU R226, [R1+0xc] ;  /* 0x00000c0001e27983 */ /* 0x002ea80000300800 */
[----:B------:R1:W-:Y:S04]  /*4b60*/  STL [R1+0x290], R225 ;  /* 0x000290e101007387 */ /* 0x0003e80000100800 */
[----:B-1----:R-:W3:Y:S04]  /*4b70*/  LDL.LU R225, [R1+0x8] ;  /* 0x0000080001e17983 */ /* 0x002ee80000300800 */
[----:B------:R1:W-:Y:S04]  /*4b80*/  STL [R1+0x294], R224 ;  /* 0x000294e001007387 */ /* 0x0003e80000100800 */
[----:B-1----:R-:W3:Y:S04]  /*4b90*/  LDL.LU R224, [R1+0x4] ;  /* 0x0000040001e07983 */ /* 0x002ee80000300800 */
[----:B------:R1:W-:Y:S04]  /*4ba0*/  STL [R1+0x298], R223 ;  /* 0x000298df01007387 */ /* 0x0003e80000100800 */
[----:B-1----:R-:W3:Y:S01]  /*4bb0*/  LDL.LU R223, [R1] ;  /* 0x0000000001df7983 */ /* 0x002ee20000300800 */
[----:B------:R-:W-:-:S01]  /*4bc0*/  FADD R222, R124, R222 ;  /* 0x000000de7cde7221 */ /* 0x000fc20000000000 */
[----:B------:R-:W-:Y:S01]  /*4bd0*/  FADD R221, R125, R221 ;  /* 0x000000dd7ddd7221 */ /* 0x000fe20000000000 */
[----:B------:R-:W-:-:S01]  /*4be0*/  FADD R220, R126, R220 ;  /* 0x000000dc7edc7221 */ /* 0x000fc20000000000 */
[----:B------:R-:W-:Y:S01]  /*4bf0*/  FADD R219, R127, R219 ;  /* 0x000000db7fdb7221 */ /* 0x000fe20000000000 */
[----:B------:R-:W-:-:S01]  /*4c00*/  FADD R218, R128, R218 ;  /* 0x000000da80da7221 */ /* 0x000fc20000000000 */
[----:B------:R-:W-:Y:S01]  /*4c10*/  STL [R1+0x29c], R222 ;  /* 0x00029cde01007387 */ /* 0x000fe20000100800 */
        /* <DEDUP_REMOVED lines=32> */
[----:B-----5:R-:W-:-:S03]  /*4e20*/  FADD R0, R153, R0 ;  /* 0x0000000099007221 */ /* 0x020fc60000000000 */
[----:B------:R-:W-:Y:S04]  /*4e30*/  STL [R1+0x2c0], R21 ;  /* 0x0002c01501007387 */ /* 0x000fe80000100800 */
[----:B------:R-:W-:Y:S04]  /*4e40*/  STL [R1+0x2c4], R20 ;  /* 0x0002c41401007387 */ /* 0x000fe80000100800 */
[----:B------:R-:W-:Y:S01]  /*4e50*/  STL [R1+0x2c8], R19 ;  /* 0x0002c81301007387 */ /* 0x000fe20000100800 */
[----:B----4-:R-:W-:-:S01]  /*4e60*/  FADD R227, R158, R227 ;  /* 0x000000e39ee37221 */ /* 0x010fc20000000000 */
[----:B--2---:R-:W-:Y:S01]  /*4e70*/  FADD R226, R157, R226 ;  /* 0x000000e29de27221 */ /* 0x004fe20000000000 */
[----:B---3--:R-:W-:-:S01]  /*4e80*/  FADD R225, R156, R225 ;  /* 0x000000e19ce17221 */ /* 0x008fc20000000000 */
[----:B------:R-:W-:Y:S01]  /*4e90*/  FADD R224, R155, R224 ;  /* 0x000000e09be07221 */ /* 0x000fe20000000000 */
[----:B------:R-:W-:-:S05]  /*4ea0*/  FADD R223, R154, R223 ;  /* 0x000000df9adf7221 */ /* 0x000fca0000000000 */
[----:B------:R-:W-:Y:S04]  /*4eb0*/  STL [R1], R223 ;  /* 0x000000df01007387 */ /* 0x000fe80000100800 */
[----:B------:R-:W-:Y:S04]  /*4ec0*/  STL [R1+0x4], R224 ;  /* 0x000004e001007387 */ /* 0x000fe80000100800 */
[----:B------:R1:W-:Y:S04]  /*4ed0*/  STL [R1+0x10], R227 ;  /* 0x000010e301007387 */ /* 0x0003e80000100800 */
[----:B------:R-:W-:Y:S04]  /*4ee0*/  STL [R1+0x8], R225 ;  /* 0x000008e101007387 */ /* 0x000fe80000100800 */
[----:B-1----:R-:W2:Y:S04]  /*4ef0*/  LDL.LU R227, [R1+0x14] ;  /* 0x0000140001e37983 */ /* 0x002ea80000300800 */
[----:B------:R1:W-:Y:S04]  /*4f00*/  STL [R1+0xc], R226 ;  /* 0x00000ce201007387 */ /* 0x0003e80000100800 */
[----:B-1----:R-:W3:Y:S04]  /*4f10*/  LDL.LU R226, [R1+0x18] ;  /* 0x0000180001e27983 */ /* 0x002ee80000300800 */
[----:B------:R-:W4:Y:S04]  /*4f20*/  LDL.LU R225, [R1+0x1c] ;  /* 0x00001c0001e17983 */ /* 0x000f280000300800 */
        /* <DEDUP_REMOVED lines=13> */
[----:B------:R-:W4:Y:S01]  /*5000*/  LDL.LU R19, [R1+0x54] ;  /* 0x0000540001137983 */ /* 0x000f220000300800 */
[----:B--2---:R-:W-:-:S05]  /*5010*/  FADD R227, R159, R227 ;  /* 0x000000e39fe37221 */ /* 0x004fca0000000000 */
[----:B------:R1:W-:Y:S01]  /*5020*/  STL [R1+0x14], R227 ;  /* 0x000014e301007387 */ /* 0x0003e20000100800 */
[----:B---3--:R-:W-:-:S01]  /*5030*/  FADD R226, R160, R226 ;  /* 0x000000e2a0e27221 */ /* 0x008fc20000000000 */
[----:B----4-:R-:W-:-:S04]  /*5040*/  FADD R225, R161, R225 ;  /* 0x000000e1a1e17221 */ /* 0x010fc80000000000 */
[----:B------:R2:W-:Y:S01]  /*5050*/  STL [R1+0x18], R226 ;  /* 0x000018e201007387 */ /* 0x0005e20000100800 */
[----:B------:R-:W-:-:S03]  /*5060*/  FADD R224, R162, R224 ;  /* 0x000000e0a2e07221 */ /* 0x000fc60000000000 */
        /* <DEDUP_REMOVED lines=24> */
[----:B-1----:R-:W4:Y:S01]  /*51f0*/  LDL.LU R227, [R1+0x58] ;  /* 0x0000580001e37983 */ /* 0x002f220000300800 */
[----:B------:R-:W-:-:S03]  /*5200*/  FADD R19, R175, R19 ;  /* 0x00000013af137221 */ /* 0x000fc60000000000 */
[----:B------:R1:W-:Y:S04]  /*5210*/  STL [R1+0x4c], R21 ;  /* 0x00004c1501007387 */ /* 0x0003e80000100800 */
[----:B--2---:R-:W2:Y:S04]  /*5220*/  LDL.LU R226, [R1+0x5c] ;  /* 0x00005c0001e27983 */ /* 0x004ea80000300800 */
[----:B------:R1:W-:Y:S04]  /*5230*/  STL [R1+0x50], R20 ;  /* 0x0000501401007387 */ /* 0x0003e80000100800 */
[----:B---3--:R-:W3:Y:S04]  /*5240*/  LDL.LU R225, [R1+0x60] ;  /* 0x0000600001e17983 */ /* 0x008ee80000300800 */
[----:B------:R1:W-:Y:S04]  /*5250*/  STL [R1+0x54], R19 ;  /* 0x0000541301007387 */ /* 0x0003e80000100800 */
[----:B----4-:R-:W4:Y:S04]  /*5260*/  LDL.LU R224, [R1+0x64] ;  /* 0x0000640001e07983 */ /* 0x010f280000300800 */
[----:B0-----:R-:W4:Y:S04]  /*5270*/  LDL.LU R223, [R1+0x68] ;  /* 0x0000680001df7983 */ /* 0x001f280000300800 */
        /* <DEDUP_REMOVED lines=9> */
[----:B-1----:R-:W4:Y:S04]  /*5310*/  LDL.LU R21, [R1+0x90] ;  /* 0x0000900001157983 */ /* 0x002f280000300800 */
[----:B------:R-:W4:Y:S04]  /*5320*/  LDL.LU R20, [R1+0x94] ;  /* 0x0000940001147983 */ /* 0x000f280000300800 */
[----:B------:R-:W4:Y:S01]  /*5330*/  LDL.LU R19, [R1+0x98] ;  /* 0x0000980001137983 */ /* 0x000f220000300800 */
[----:B------:R-:W-:-:S01]  /*5340*/  FADD R227, R176, R227 ;  /* 0x000000e3b0e37221 */ /* 0x000fc20000000000 */
[----:B--2---:R-:W-:-:S04]  /*5350*/  FADD R226, R177, R226 ;  /* 0x000000e2b1e27221 */ /* 0x004fc80000000000 */
[----:B------:R0:W-:Y:S01]  /*5360*/  STL [R1+0x58], R227 ;  /* 0x000058e301007387 */ /* 0x0001e20000100800 */
[----:B---3--:R-:W-:-:S03]  /*5370*/  FADD R225, R178, R225 ;  /* 0x000000e1b2e17221 */ /* 0x008fc60000000000 */
[----:B------:R1:W-:Y:S01]  /*5380*/  STL [R1+0x5c], R226 ;  /* 0x00005ce201007387 */ /* 0x0003e20000100800 */
[----:B----4-:R-:W-:-:S03]  /*5390*/  FADD R224, R179, R224 ;  /* 0x000000e0b3e07221 */ /* 0x010fc60000000000 */
        /* <DEDUP_REMOVED lines=24> */
[----:B0-----:R-:W4:Y:S01]  /*5520*/  LDL.LU R227, [R1+0x9c] ;  /* 0x00009c0001e37983 */ /* 0x001f220000300800 */
[----:B------:R-:W-:-:S03]  /*5530*/  FADD R19, R192, R19 ;  /* 0x00000013c0137221 */ /* 0x000fc60000000000 */
[----:B------:R0:W-:Y:S04]  /*5540*/  STL [R1+0x90], R21 ;  /* 0x0000901501007387 */ /* 0x0001e80000100800 */
[----:B-1----:R-:W4:Y:S04]  /*5550*/  LDL.LU R226, [R1+0xa0] ;  /* 0x0000a00001e27983 */ /* 0x002f280000300800 */
[----:B------:R1:W-:Y:S04]  /*5560*/  STL [R1+0x94], R20 ;  /* 0x0000941401007387 */ /* 0x0003e80000100800 */
[----:B--2---:R-:W2:Y:S04]  /*5570*/  LDL.LU R225, [R1+0xa4] ;  /* 0x0000a40001e17983 */ /* 0x004ea80000300800 */
[----:B------:R1:W-:Y:S04]  /*5580*/  STL [R1+0x98], R19 ;  /* 0x0000981301007387 */ /* 0x0003e80000100800 */
[----:B---3--:R-:W3:Y:S04]  /*5590*/  LDL.LU R224, [R1+0xa8] ;  /* 0x0000a80001e07983 */ /* 0x008ee80000300800 */
[----:B----4-:R-:W4:Y:S04]  /*55a0*/  LDL.LU R223, [R1+0xac] ;  /* 0x0000ac0001df7983 */ /* 0x010f280000300800 */
        /* <DEDUP_REMOVED lines=9> */
[----:B0-----:R-:W4:Y:S04]  /*5640*/  LDL.LU R21, [R1+0xd4] ;  /* 0x0000d40001157983 */ /* 0x001f280000300800 */
[----:B-1----:R-:W4:Y:S04]  /*5650*/  LDL.LU R20, [R1+0xd8] ;  /* 0x0000d80001147983 */ /* 0x002f280000300800 */
[----:B------:R-:W4:Y:S01]  /*5660*/  LDL.LU R19, [R1+0xdc] ;  /* 0x0000dc0001137983 */ /* 0x000f220000300800 */
[----:B------:R-:W-:-:S01]  /*5670*/  FADD R227, R193, R227 ;  /* 0x000000e3c1e37221 */ /* 0x000fc20000000000 */
[----:B------:R-:W-:-:S04]  /*5680*/  FADD R226, R194, R226 ;  /* 0x000000e2c2e27221 */ /* 0x000fc80000000000 */
[----:B------:R0:W-:Y:S01]  /*5690*/  STL [R1+0x9c], R227 ;  /* 0x00009ce301007387 */ /* 0x0001e20000100800 */
[----:B--2---:R-:W-:-:S03]  /*56a0*/  FADD R225, R195, R225 ;  /* 0x000000e1c3e17221 */ /* 0x004fc60000000000 */
        /* <DEDUP_REMOVED lines=253> */
[----:B------:R-:W-:Y:S01]  /*6680*/  STL [R1+0x1f0], R227 ;  /* 0x0001f0e301007387 */ /* 0x000fe20000100800 */
[----:B--2---:R-:W-:-:S03]  /*6690*/  FADD R225, R88, R225 ;  /* 0x000000e158e17221 */ /* 0x004fc60000000000 */
[----:B------:R-:W-:Y:S01]  /*66a0*/  STL [R1+0x1f4], R226 ;  /* 0x0001f4e201007387 */ /* 0x000fe20000100800 */
[----:B---3--:R-:W-:-:S03]  /*66b0*/  FADD R224, R89, R224 ;  /* 0x000000e059e07221 */ /* 0x008fc60000000000 */
[----:B------:R-:W-:Y:S01]  /*66c0*/  STL [R1+0x1f8], R225 ;  /* 0x0001f8e101007387 */ /* 0x000fe20000100800 */
[----:B----4-:R-:W-:-:S03]  /*66d0*/  FADD R223, R90, R223 ;  /* 0x000000df5adf7221 */ /* 0x010fc60000000000 */
[----:B------:R-:W-:Y:S01]  /*66e0*/  STL [R1+0x1fc], R224 ;  /* 0x0001fce001007387 */ /* 0x000fe20000100800 */
[----:B------:R-:W-:-:S03]  /*66f0*/  FADD R222, R91, R222 ;  /* 0x000000de5bde7221 */ /* 0x000fc60000000000 */
        /* <DEDUP_REMOVED lines=19> */
[----:B------:R-:W-:-:S01]  /*6830*/  FADD R20, R101, R20 ;  /* 0x0000001465147221 */ /* 0x000fc20000000000 */
[----:B------:R-:W-:-:S05]  /*6840*/  FADD R19, R102, R19 ;  /* 0x0000001366137221 */ /* 0x000fca0000000000 */
[----:B------:R0:W-:Y:S04]  /*6850*/  STL [R1+0x230], R19 ;  /* 0x0002301301007387 */ /* 0x0001e80000100800 */
[----:B------:R-:W-:Y:S04]  /*6860*/  STL [R1+0x228], R21 ;  /* 0x0002281501007387 */ /* 0x000fe80000100800 */
[----:B0-----:R-:W2:Y:S04]  /*6870*/  LDL.LU R19, [R1+0x234] ;  /* 0x0002340001137983 */ /* 0x001ea80000300800 */
[----:B------:R0:W-:Y:S04]  /*6880*/  STL [R1+0x22c], R20 ;  /* 0x00022c1401007387 */ /* 0x0001e80000100800 */
[----:B0-----:R-:W3:Y:S04]  /*6890*/  LDL.LU R20, [R1+0x238] ;  /* 0x0002380001147983 */ /* 0x001ee80000300800 */
        /* <DEDUP_REMOVED lines=17> */
[----:B---3--:R-:W-:-:S03]  /*69b0*/  FADD R20, R104, R20 ;  /* 0x0000001468147221 */ /* 0x008fc60000000000 */
[----:B0-----:R1:W5:Y:S01]  /*69c0*/  LDL.LU R19, [R1+0x2c8] ;  /* 0x0002c80001137983 */ /* 0x0013620000300800 */
[----:B----4-:R-:W-:-:S03]  /*69d0*/  FADD R21, R105, R21 ;  /* 0x0000001569157221 */ /* 0x010fc60000000000 */
[----:B------:R0:W-:Y:S01]  /*69e0*/  STL [R1+0x238], R20 ;  /* 0x0002381401007387 */ /* 0x0001e20000100800 */
[----:B------:R-:W-:-:S01]  /*69f0*/  FADD R22, R106, R22 ;  /* 0x000000166a167221 */ /* 0x000fc20000000000 */
[----:B------:R-:W-:Y:S02]  /*6a00*/  FADD R23, R107, R23 ;  /* 0x000000176b177221 */ /* 0x000fe40000000000 */
[----:B0-----:R1:W5:Y:S01]  /*6a10*/  LDL.LU R20, [R1+0x2c4] ;  /* 0x0002c40001147983 */ /* 0x0013620000300800 */
[----:B------:R-:W-:-:S03]  /*6a20*/  FADD R216, R108, R216 ;  /* 0x000000d86cd87221 */ /* 0x000fc60000000000 */
[----:B------:R0:W-:Y:S01]  /*6a30*/  STL [R1+0x23c], R21 ;  /* 0x00023c1501007387 */ /* 0x0001e20000100800 */
[----:B------:R-:W-:-:S01]  /*6a40*/  FADD R217, R109, R217 ;  /* 0x000000d96dd97221 */ /* 0x000fc20000000000 */
[----:B------:R-:W-:Y:S02]  /*6a50*/  FADD R218, R110, R218 ;  /* 0x000000da6eda7221 */ /* 0x000fe40000000000 */
[----:B0-----:R1:W5:Y:S04]  /*6a60*/  LDL.LU R21, [R1+0x2c0] ;  /* 0x0002c00001157983 */ /* 0x0013680000300800 */
[----:B------:R0:W-:Y:S01]  /*6a70*/  STL [R1+0x240], R22 ;  /* 0x0002401601007387 */ /* 0x0001e20000100800 */
[----:B------:R-:W-:-:S01]  /*6a80*/  FADD R219, R111, R219 ;  /* 0x000000db6fdb7221 */ /* 0x000fc20000000000 */
[----:B------:R-:W-:-:S02]  /*6a90*/  FADD R220, R112, R220 ;  /* 0x000000dc70dc7221 */ /* 0x000fc40000000000 */
[----:B0-----:R1:W5:Y:S04]  /*6aa0*/  LDL.LU R22, [R1+0x2bc] ;  /* 0x0002bc0001167983 */ /* 0x0013680000300800 */
[----:B------:R0:W-:Y:S01]  /*6ab0*/  STL [R1+0x244], R23 ;  /* 0x0002441701007387 */ /* 0x0001e20000100800 */
[----:B------:R-:W-:-:S01]  /*6ac0*/  FADD R221, R113, R221 ;  /* 0x000000dd71dd7221 */ /* 0x000fc20000000000 */
[----:B------:R-:W-:Y:S02]  /*6ad0*/  FADD R222, R114, R222 ;  /* 0x000000de72de7221 */ /* 0x000fe40000000000 */
[----:B0-----:R1:W5:Y:S04]  /*6ae0*/  LDL.LU R23, [R1+0x2b8] ;  /* 0x0002b80001177983 */ /* 0x0013680000300800 */
[----:B------:R0:W-:Y:S01]  /*6af0*/  STL [R1+0x248], R216 ;  /* 0x000248d801007387 */ /* 0x0001e20000100800 */
[----:B------:R-:W-:-:S03]  /*6b00*/  FADD R223, R115, R223 ;  /* 0x000000df73df7221 */ /* 0x000fc60000000000 */
        /* <DEDUP_REMOVED lines=13> */
[----:B------:R0:W-:Y:S04]  /*6be0*/  STL [R1+0x25c], R221 ;  /* 0x00025cdd01007387 */ /* 0x0001e80000100800 */
        /* <DEDUP_REMOVED lines=12> */
[----:B0-----:R1:W5:Y:S01]  /*6cb0*/  LDL.LU R227, [R1+0x288] ;  /* 0x0002880001e37983 */ /* 0x0013620000300800 */
[----:B------:R-:W-:-:S05]  /*6cc0*/  UMOV UR6, URZ ;  /* 0x0000003f00067c82 */ /* 0x000fca0008000000 */
.L_x_24:
[----:B------:R-:W-:Y:S05]  /*6cd0*/  @!P1 BRA `(.L_x_25) ;  /* 0x0000000000049947 */ /* 0x000fea0003800000 */
[----:B------:R-:W-:Y:S01]  /*6ce0*/  BPT.TRAP 0x1 ;  /* 0x000000040000795c */ /* 0x000fe20000300000 */
.L_x_25:
[----:B------:R-:W-:Y:S02]  /*6cf0*/  UISETP.GT.U32.AND UP0, UPT, UR13, 0x1, UPT ;  /* 0x000000010d00788c */ /* 0x000fe4000bf04070 */
[----:B------:R-:W-:-:S04]  /*6d00*/  ULEA UR8, UR24, UR11, 0x3 ;  /* 0x0000000b18087291 */ /* 0x000fc8000f8e183f */
[----:B------:R-:W-:Y:S01]  /*6d10*/  UIADD3 UR8, UR8, 0x38, URZ ;  /* 0x0000003808087890 */ /* 0x000fe2000fffe03f */
[----:B------:R-:W-:-:S03]  /*6d20*/  PLOP3.LUT P0, PT, PT, PT, UP0, 0x80, 0x0 ;  /* 0x000000000000781c */ /* 0x000fc60003f0f008 */
[----:B------:R-:W-:-:S09]  /*6d30*/  UPRMT UR8, URZ, 0x654, UR8 ;  /* 0x000006543f087896 */ /* 0x000fd20008000008 */
[----:B------:R-:W-:Y:S01]  /*6d40*/  SYNCS.ARRIVE.TRANS64.RED.A1T0 RZ, [UR8], RZ ;  /* 0x000000ffffff79a7 */ /* 0x000fe20008100408 */
[----:B------:R-:W-:Y:S05]  /*6d50*/  @P0 BRA `(.L_x_26) ;  /* 0x0000000000040947 */ /* 0x000fea0003800000 */
[----:B------:R-:W-:Y:S01]  /*6d60*/  BPT.TRAP 0x1 ;  /* 0x000000040000795c */ /* 0x000fe20000300000 */
.L_x_26:
[----:B------:R-:W-:Y:S01]  /*6d70*/  UIADD3 UR23, UR23, 0x1, URZ ;  /* 0x0000000117177890 */ /* 0x000fe2000fffe03f */
[C---:B------:R-:W-:Y:S01]  /*6d80*/  ISETP.GT.AND P0, PT, R228.reuse, 0x1, PT ;  /* 0x00000001e400780c */ /* 0x040fe20003f04270 */
[----:B------:R-:W-:Y:S01]  /*6d90*/  UIADD3 UR24, UR24, 0x1, URZ ;  /* 0x0000000118187890 */ /* 0x000fe2000fffe03f */
[----:B------:R-:W-:Y:S01]  /*6da0*/  VIADD R228, R228, 0xffffffff ;  /* 0xffffffffe4e47836 */ /* 0x000fe20000000000 */
[----:B------:R-:W-:Y:S02]  /*6db0*/  UISETP.NE.AND UP0, UPT, UR23, 0x7, UPT ;  /* 0x000000071700788c */ /* 0x000fe4000bf05270 */
[----:B------:R-:W-:Y:S02]  /*6dc0*/  UISETP.NE.AND UP1, UPT, UR24, 0x7, UPT ;  /* 0x000000071800788c */ /* 0x000fe4000bf25270 */
[----:B------:R-:W-:Y:S02]  /*6dd0*/  USEL UR8, URZ, 0x1, UP0 ;  /* 0x000000013f087887 */ /* 0x000fe40008000000 */
[----:B------:R-:W-:-:S02]  /*6de0*/  USEL UR23, UR23, URZ, UP0 ;  /* 0x0000003f17177287 */ /* 0x000fc40008000000 */
[----:B------:R-:W-:Y:S02]  /*6df0*/  USEL UR24, UR24, URZ, UP1 ;  /* 0x0000003f18187287 */ /* 0x000fe40008800000 */
[----:B-----5:R-:W-:Y:S01]  /*6e00*/  LOP3.LUT R227, R227, UR8, RZ, 0x3c, !PT ;  /* 0x00000008e3e37c12 */ /* 0x020fe2000f8e3cff */
[----:B------:R-:W-:Y:S01]  /*6e10*/  UMOV UR8, 0x1 ;  /* 0x0000000100087882 */ /* 0x000fe20000000000 */
[----:B------:R-:W-:Y:S08]  /*6e20*/  @P0 BRA `(.L_x_27) ;  /* 0xffffffd800600947 */ /* 0x000ff0000383ffff */
.L_x_19:
[----:B------:R-:W-:-:S04]  /*6e30*/  UISETP.NE.AND UP0, UPT, UR6, URZ, UPT ;  /* 0x0000003f0600728c */ /* 0x000fc8000bf05270 */
[----:B------:R-:W-:-:S06]  /*6e40*/  USEL UR6, URZ, 0x1, !UP0 ;  /* 0x000000013f067887 */ /* 0x000fcc000c000000 */
[----:B------:R-:W-:-:S13]  /*6e50*/  ISETP.NE.AND P0, PT, RZ, UR6, PT ;  /* 0x00000006ff007c0c */ /* 0x000fda000bf05270 */
[----:B------:R-:W-:Y:S05]  /*6e60*/  @!P0 BRA `(.L_x_28) ;  /* 0x0000002000e48947 */ /* 0x000fea0003800000 */
[----:B------:R-:W-:Y:S02]  /*6e70*/  WARPGROUP.DEPBAR.LE gsb0, 0x0 ;  /* 0x00008000000079c5 */ /* 0x000fe40000010000 */
[----:B------:R-:W-:Y:S01]  /*6e80*/  FADD R226, R120, R226 ;  /* 0x000000e278e27221 */ /* 0x000fe20000000000 */
[----:B------:R-:W-:Y:S01]  /*6e90*/  FADD R225, R121, R225 ;  /* 0x000000e179e17221 */ /* 0x000fe20000000000 */
[----:B------:R-:W4:Y:S04]  /*6ea0*/  LDL.LU R227, [R1+0x8] ;  /* 0x0000080001e37983 */ /* 0x000f280000300800 */
[----:B------:R0:W-:Y:S04]  /*6eb0*/  STL [R1+0x288], R226 ;  /* 0x000288e201007387 */ /* 0x0001e80000100800 */
[----:B0-----:R-:W2:Y:S04]  /*6ec0*/  LDL.LU R226, [R1+0x4] ;  /* 0x0000040001e27983 */ /* 0x001ea80000300800 */
[----:B------:R0:W-:Y:S04]  /*6ed0*/  STL [R1+0x28c], R225 ;  /* 0x00028ce101007387 */ /* 0x0001e80000100800 */
[----:B0-----:R-:W3:Y:S01]  /*6ee0*/  LDL.LU R225, [R1] ;  /* 0x0000000001e17983 */ /* 0x001ee20000300800 */
[----:B------:R-:W-:Y:S01]  /*6ef0*/  FADD R224, R122, R224 ;  /* 0x000000e07ae07221 */ /* 0x000fe20000000000 */
[----:B------:R-:W-:Y:S01]  /*6f00*/  FADD R223, R123, R223 ;  /* 0x000000df7bdf7221 */ /* 0x000fe20000000000 */
[----:B------:R-:W-:Y:S01]  /*6f10*/  FADD R222, R124, R222 ;  /* 0x000000de7cde7221 */ /* 0x000fe20000000000 */
[----:B------:R-:W-:Y:S01]  /*6f20*/  FADD R221, R125, R221 ;  /* 0x000000dd7ddd7221 */ /* 0x000fe20000000000 */
[----:B------:R-:W-:Y:S01]  /*6f30*/  FADD R220, R126, R220 ;  /* 0x000000dc7edc7221 */ /* 0x000fe20000000000 */
[----:B------:R-:W-:Y:S01]  /*6f40*/  STL [R1+0x290], R224 ;  /* 0x000290e001007387 */ /* 0x000fe20000100800 */
        /* <DEDUP_REMOVED lines=35> */
[----:B------:R-:W-:Y:S04]  /*7180*/  STL [R1+0x2b4], R23 ;  /* 0x0002b41701007387 */ /* 0x000fe80000100800 */
        /* <DEDUP_REMOVED lines=17> */
[----:B------:R0:W-:Y:S04]  /*72a0*/  STL [R1+0x2fc], R5 ;  /* 0x0002fc0501007387 */ /* 0x0001e80000100800 */
[----:B0-----:R-:W3:Y:S01]  /*72b0*/  LDL.LU R5, [R1+0xc] ;  /* 0x00000c0001057983 */ /* 0x001ee20000300800 */
[----:B----4-:R-:W-:Y:S01]  /*72c0*/  FADD R227, R156, R227 ;  /* 0x000000e39ce37221 */ /* 0x010fe20000000000 */
[----:B--2---:R-:W-:Y:S01]  /*72d0*/  FADD R226, R155, R226 ;  /* 0x000000e29be27221 */ /* 0x004fe20000000000 */
[----:B---3--:R-:W-:-:S05]  /*72e0*/  FADD R225, R154, R225 ;  /* 0x000000e19ae17221 */ /* 0x008fca0000000000 */
[----:B------:R0:W-:Y:S04]  /*72f0*/  STL [R1], R225 ;  /* 0x000000e101007387 */ /* 0x0001e80000100800 */
[----:B------:R-:W2:Y:S04]  /*7300*/  LDL.LU R6, [R1+0x10] ;  /* 0x0000100001067983 */ /* 0x000ea80000300800 */
[----:B------:R3:W-:Y:S04]  /*7310*/  STL [R1+0x4], R226 ;  /* 0x000004e201007387 */ /* 0x0007e80000100800 */
[----:B------:R-:W4:Y:S04]  /*7320*/  LDL.LU R7, [R1+0x14] ;  /* 0x0000140001077983 */ /* 0x000f280000300800 */
[----:B------:R1:W-:Y:S04]  /*7330*/  STL [R1+0x8], R227 ;  /* 0x000008e301007387 */ /* 0x0003e80000100800 */
        /* <DEDUP_REMOVED lines=26> */
[----:B---3--:R-:W3:Y:S04]  /*74e0*/  LDL.LU R226, [R1+0x80] ;  /* 0x0000800001e27983 */ /* 0x008ee80000300800 */
[----:B-1----:R-:W3:Y:S01]  /*74f0*/  LDL.LU R227, [R1+0x84] ;  /* 0x0000840001e37983 */ /* 0x002ee20000300800 */
[----:B------:R-:W-:-:S05]  /*7500*/  FADD R5, R157, R5 ;  /* 0x000000059d057221 */ /* 0x000fca0000000000 */
[----:B------:R0:W-:Y:S01]  /*7510*/  STL [R1+0xc], R5 ;  /* 0x00000c0501007387 */ /* 0x0001e20000100800 */
[----:B--2---:R-:W-:Y:S01]  /*7520*/  FADD R6, R158, R6 ;  /* 0x000000069e067221 */ /* 0x004fe20000000000 */
        /* <DEDUP_REMOVED lines=54> */
[----:B---3--:R-:W-:-:S03]  /*7890*/  FADD R226, R186, R226 ;  /* 0x000000e2bae27221 */ /* 0x008fc60000000000 */
[----:B0-----:R-:W3:Y:S01]  /*78a0*/  LDL.LU R5, [R1+0x88] ;  /* 0x0000880001057983 */ /* 0x001ee20000300800 */
[----:B------:R-:W-:-:S03]  /*78b0*/  FADD R227, R187, R227 ;  /* 0x000000e3bbe37221 */ /* 0x000fc60000000000 */
[----:B------:R0:W-:Y:S04]  /*78c0*/  STL [R1+0x7c], R225 ;  /* 0x00007ce101007387 */ /* 0x0001e80000100800 */
[----:B-1----:R-:W3:Y:S04]  /*78d0*/  LDL.LU R6, [R1+0x8c] ;  /* 0x00008c0001067983 */ /* 0x002ee80000300800 */
[----:B------:R1:W-:Y:S04]  /*78e0*/  STL [R1+0x80], R226 ;  /* 0x000080e201007387 */ /* 0x0003e80000100800 */
[----:B--2---:R-:W2:Y:S04]  /*78f0*/  LDL.LU R7, [R1+0x90] ;  /* 0x0000900001077983 */ /* 0x004ea80000300800 */
[----:B------:R1:W-:Y:S04]  /*7900*/  STL [R1+0x84], R227 ;  /* 0x000084e301007387 */ /* 0x0003e80000100800 */
        /* <DEDUP_REMOVED lines=28> */
[----:B---3--:R-:W-:Y:S01]  /*7ad0*/  FADD R5, R188, R5 ;  /* 0x00000005bc057221 */ /* 0x008fe20000000000 */
[----:B------:R-:W-:-:S04]  /*7ae0*/  FADD R6, R189, R6 ;  /* 0x00000006bd067221 */ /* 0x000fc80000000000 */
[----:B------:R0:W-:Y:S01]  /*7af0*/  STL [R1+0x88], R5 ;  /* 0x0000880501007387 */ /* 0x0001e20000100800 */
[----:B--2---:R-:W-:-:S03]  /*7b00*/  FADD R7, R190, R7 ;  /* 0x00000007be077221 */ /* 0x004fc60000000000 */
        /* <DEDUP_REMOVED lines=89> */
[----:B------:R-:W-:Y:S01]  /*80a0*/  FADD R5, R27, R5 ;  /* 0x000000051b057221 */ /* 0x000fe20000000000 */
        /* <DEDUP_REMOVED lines=185> */
[----:B------:R-:W-:-:S05]  /*8c40*/  FADD R5, R89, R5 ;  /* 0x0000000559057221 */ /* 0x000fca0000000000 */
[----:B------:R0:W-:Y:S01]  /*8c50*/  STL [R1+0x1fc], R5 ;  /* 0x0001fc0501007387 */ /* 0x0001e20000100800 */
[----:B------:R-:W-:-:S03]  /*8c60*/  FADD R6, R90, R6 ;  /* 0x000000065a067221 */ /* 0x000fc60000000000 */
[----:B0-----:R0:W5:Y:S01]  /*8c70*/  LDL.LU R5, [R1+0x2fc] ;  /* 0x0002fc0001057983 */ /* 0x0011620000300800 */
[----:B--2---:R-:W-:-:S03]  /*8c80*/  FADD R7, R91, R7 ;  /* 0x000000075b077221 */ /* 0x004fc60000000000 */
[----:B------:R1:W-:Y:S01]  /*8c90*/  STL [R1+0x200], R6 ;  /* 0x0002000601007387 */ /* 0x0003e20000100800 */
[----:B---3--:R-:W-:Y:S01]  /*8ca0*/  FADD R8, R92, R8 ;  /* 0x000000085c087221 */ /* 0x008fe20000000000 */
[----:B----4-:R-:W-:Y:S02]  /*8cb0*/  FADD R9, R93, R9 ;  /* 0x000000095d097221 */ /* 0x010fe40000000000 */
[----:B-1----:R0:W5:Y:S01]  /*8cc0*/  LDL.LU R6, [R1+0x2f8] ;  /* 0x0002f80001067983 */ /* 0x0021620000300800 */
[----:B------:R-:W-:-:S03]  /*8cd0*/  FADD R10, R94, R10 ;  /* 0x0000000a5e0a7221 */ /* 0x000fc60000000000 */
[----:B------:R1:W-:Y:S01]  /*8ce0*/  STL [R1+0x204], R7 ;  /* 0x0002040701007387 */ /* 0x0003e20000100800 */
[----:B------:R-:W-:-:S03]  /*8cf0*/  FADD R11, R95, R11 ;  /* 0x0000000b5f0b7221 */ /* 0x000fc60000000000 */
[----:B-1----:R0:W5:Y:S01]  /*8d00*/  LDL.LU R7, [R1+0x2f4] ;  /* 0x0002f40001077983 */ /* 0x0021620000300800 */
[----:B------:R-:W-:-:S03]  /*8d10*/  FADD R12, R96, R12 ;  /* 0x0000000c600c7221 */ /* 0x000fc60000000000 */
[----:B------:R1:W-:Y:S01]  /*8d20*/  STL [R1+0x208], R8 ;  /* 0x0002080801007387 */ /* 0x0003e20000100800 */
[----:B------:R-:W-:Y:S01]  /*8d30*/  FADD R13, R97, R13 ;  /* 0x0000000d610d7221 */ /* 0x000fe20000000000 */
[----:B------:R-:W-:Y:S02]  /*8d40*/  FADD R14, R98, R14 ;  /* 0x0000000e620e7221 */ /* 0x000fe40000000000 */
[----:B-1----:R0:W5:Y:S04]  /*8d50*/  LDL.LU R8, [R1+0x2f0] ;  /* 0x0002f00001087983 */ /* 0x0021680000300800 */
[----:B------:R1:W-:Y:S01]  /*8d60*/  STL [R1+0x20c], R9 ;  /* 0x00020c0901007387 */ /* 0x0003e20000100800 */
[----:B------:R-:W-:Y:S01]  /*8d70*/  FADD R15, R99, R15 ;  /* 0x0000000f630f7221 */ /* 0x000fe20000000000 */
[----:B------:R-:W-:-:S02]  /*8d80*/  FADD R16, R100, R16 ;  /* 0x0000001064107221 */ /* 0x000fc40000000000 */
[----:B-1----:R0:W5:Y:S04]  /*8d90*/  LDL.LU R9, [R1+0x2ec] ;  /* 0x0002ec0001097983 */ /* 0x0021680000300800 */
[----:B------:R1:W-:Y:S01]  /*8da0*/  STL [R1+0x210], R10 ;  /* 0x0002100a01007387 */ /* 0x0003e20000100800 */
[----:B------:R-:W-:-:S03]  /*8db0*/  FADD R17, R101, R17 ;  /* 0x0000001165117221 */ /* 0x000fc60000000000 */
        /* <DEDUP_REMOVED lines=55> */
[----:B------:R1:W-:Y:S04]  /*9130*/  STL [R1+0x25c], R221 ;  /* 0x00025cdd01007387 */ /* 0x0003e80000100800 */
        /* <DEDUP_REMOVED lines=11> */
[----:B------:R0:W-:Y:S02]  /*91f0*/  STL [R1+0x274], R227 ;  /* 0x000274e301007387 */ /* 0x0001e40000100800 */
.L_x_28:
[----:B------:R-:W-:Y:S02]  /*9200*/  WARPGROUP.DEPBAR.LE gsb0, 0x0 ;  /* 0x00008000000079c5 */ /* 0x000fe40000010000 */
[----:B------:R-:W4:Y:S02]  /*9210*/  LDC R24, c[0x0][0x28c] ;  /* 0x0000a300ff187b82 */ /* 0x000f240000000800 */
[----:B----4-:R-:W-:-:S13]  /*9220*/  ISETP.GE.AND P0, PT, R24, 0x1, PT ;  /* 0x000000011800780c */ /* 0x010fda0003f06270 */
[----:B------:R-:W-:Y:S05]  /*9230*/  @!P0 BRA `(.L_x_29) ;  /* 0x0000000000508947 */ /* 0x000fea0003800000 */
[----:B------:R-:W-:-:S06]  /*9240*/  UISETP.NE.AND UP0, UPT, UR22, 0x3, UPT ;  /* 0x000000031600788c */ /* 0x000fcc000bf05270 */
[----:B------:R-:W-:-:S13]  /*9250*/  PLOP3.LUT P0, PT, PT, PT, UP0, 0x80, 0x0 ;  /* 0x000000000000781c */ /* 0x000fda0003f0f008 */
[----:B------:R-:W-:Y:S05]  /*9260*/  @!P0 BRA `(.L_x_30) ;  /* 0x0000000000048947 */ /* 0x000fea0003800000 */
[----:B------:R-:W-:Y:S01]  /*9270*/  BPT.TRAP 0x1 ;  /* 0x000000040000795c */ /* 0x000fe20000300000 */
.L_x_30:
[----:B------:R-:W-:-:S04]  /*9280*/  UISETP.LT.AND UP0, UPT, UR9, 0x1, UPT ;  /* 0x000000010900788c */ /* 0x000fc8000bf01270 */
[----:B------:R-:W-:Y:S02]  /*9290*/  USEL UR8, UR9, 0x1, UP0 ;  /* 0x0000000109087887 */ /* 0x000fe40008000000 */
[----:B------:R-:W-:Y:S02]  /*92a0*/  UISETP.GT.U32.AND UP0, UPT, UR13, 0x1, UPT ;  /* 0x000000010d00788c */ /* 0x000fe4000bf04070 */
[----:B------:R-:W-:-:S04]  /*92b0*/  UIADD3 UR8, UR5, UR9, -UR8 ;  /* 0x0000000905087290 */ /* 0x000fc8000fffe808 */
[----:B------:R-:W-:Y:S01]  /*92c0*/  UIMAD.WIDE.U32 UR6, UR8, 0x24924925, URZ ;  /* 0x24924925080678a5 */ /* 0x000fe2000f8e003f */
[----:B------:R-:W-:-:S03]  /*92d0*/  PLOP3.LUT P0, PT, PT, PT, UP0, 0x80, 0x0 ;  /* 0x000000000000781c */ /* 0x000fc60003f0f008 */
[----:B------:R-:W-:-:S04]  /*92e0*/  UIADD3 UR6, UR8, -UR7, URZ ;  /* 0x8000000708067290 */ /* 0x000fc8000fffe03f */
[----:B------:R-:W-:-:S04]  /*92f0*/  ULEA.HI UR6, UR6, UR7, URZ, 0x1f ;  /* 0x0000000706067291 */ /* 0x000fc8000f8ff83f */
[----:B------:R-:W-:-:S04]  /*9300*/  USHF.R.U32.HI UR6, URZ, 0x2, UR6 ;  /* 0x000000023f067899 */ /* 0x000fc80008011606 */
[----:B------:R-:W-:-:S04]  /*9310*/  UIMAD UR6, UR6, -0x7, UR8 ;  /* 0xfffffff9060678a4 */ /* 0x000fc8000f8e0208 */
[----:B------:R-:W-:-:S04]  /*9320*/  ULEA UR6, UR6, UR11, 0x3 ;  /* 0x0000000b06067291 */ /* 0x000fc8000f8e183f */
[----:B------:R-:W-:-:S04]  /*9330*/  UIADD3 UR6, UR6, 0x38, URZ ;  /* 0x0000003806067890 */ /* 0x000fc8000fffe03f */
[----:B------:R-:W-:-:S09]  /*9340*/  UPRMT UR6, URZ, 0x654, UR6 ;  /* 0x000006543f067896 */ /* 0x000fd20008000006 */
[----:B------:R-:W-:Y:S01]  /*9350*/  SYNCS.ARRIVE.TRANS64.RED.A1T0 RZ, [UR6], RZ ;  /* 0x000000ffffff79a7 */ /* 0x000fe20008100406 */
[----:B------:R-:W-:Y:S05]  /*9360*/  @P0 BRA `(.L_x_29) ;  /* 0x0000000000040947 */ /* 0x000fea0003800000 */
[----:B------:R-:W-:Y:S01]  /*9370*/  BPT.TRAP 0x1 ;  /* 0x000000040000795c */ /* 0x000fe20000300000 */
.L_x_29:
[----:B------:R4:W-:Y:S01]  /*9380*/  STL [R1+0x28c], R2 ;  /* 0x00028c0201007387 */ /* 0x0009e20000100800 */
[----:B------:R-:W1:Y:S01]  /*9390*/  LDC R28, c[0x0][0x288] ;  /* 0x0000a200ff1c7b82 */ /* 0x000e620000000800 */
[----:B------:R-:W-:Y:S02]  /*93a0*/  UIADD3 UR8, UR9, UR5, URZ ;  /* 0x0000000509087290 */ /* 0x000fe4000fffe03f */
[----:B------:R-:W-:Y:S01]  /*93b0*/  USHF.R.S32.HI UR11, URZ, 0x1f, UR10 ;  /* 0x0000001f3f0b7899 */ /* 0x000fe2000801140a */
[----:B------:R-:W-:Y:S01]  /*93c0*/  ULDC UR18, c[0x0][0x284] ;  /* 0x0000a10000127ab9 */ /* 0x000fe20000000800 */
[----:B------:R-:W-:Y:S01]  /*93d0*/  UISETP.GE.U32.AND UP1, UPT, UR9, 0x7, UPT ;  /* 0x000000070900788c */ /* 0x000fe2000bf26070 */
[----:B------:R-:W-:Y:S01]  /*93e0*/  ULDC.64 UR16, c[0x0][0x5d0] ;  /* 0x0001740000107ab9 */ /* 0x000fe20000000a00 */
[----:B----4-:R-:W4:Y:S04]  /*93f0*/  LDL.LU R2, [R1+0x280] ;  /* 0x0002800001027983 */ /* 0x010f280000300800 */
[----:B------:R2:W-:Y:S04]  /*9400*/  STL [R1+0x288], R0 ;  /* 0x0002880001007387 */ /* 0x0005e80000100800 */
[----:B0-----:R-:W3:Y:S01]  /*9410*/  LDL.LU R227, [R1+0x284] ;  /* 0x0002840001e37983 */ /* 0x001ee20000300800 */
[----:B--2---:R-:W0:Y:S02]  /*9420*/  S2R R0, SR_TID.X ;  /* 0x0000000000007919 */ /* 0x004e240000002100 */
[----:B0-----:R-:W-:-:S02]  /*9430*/  SHF.R.U32.HI R24, RZ, 0x7, R0 ;  /* 0x00000007ff187819 */ /* 0x001fc40000011600 */
[----:B------:R-:W-:Y:S02]  /*9440*/  SHF.R.U32.HI R25, RZ, 0x2, R0 ;  /* 0x00000002ff197819 */ /* 0x000fe40000011600 */
[----:B------:R-:W-:Y:S02]  /*9450*/  LOP3.LUT R26, R0, 0x60, RZ, 0xc0, !PT ;  /* 0x00000060001a7812 */ /* 0x000fe400078ec0ff */
[----:B------:R-:W-:Y:S02]  /*9460*/  LOP3.LUT R24, R24, 0x1, RZ, 0xc0, !PT ;  /* 0x0000000118187812 */ /* 0x000fe400078ec0ff */
[----:B------:R-:W-:Y:S02]  /*9470*/  LOP3.LUT R25, R25, 0x7, RZ, 0xc0, !PT ;  /* 0x0000000719197812 */ /* 0x000fe400078ec0ff */
[----:B------:R-:W-:Y:S01]  /*9480*/  SHF.R.U32.HI R26, RZ, 0x1, R26 ;  /* 0x00000001ff1a7819 */ /* 0x000fe2000001161a */
[----:B------:R-:W-:-:S03]  /*9490*/  IMAD.SHL.U32 R30, R24, 0x40, RZ ;  /* 0x00000040181e7824 */ /* 0x000fc600078e00ff */
[--C-:B------:R-:W-:Y:S02]  /*94a0*/  IADD3 R27, RZ, -R26, -R25.reuse ;  /* 0x8000001aff1b7210 */ /* 0x100fe40007ffe819 */
[----:B------:R-:W-:Y:S01]  /*94b0*/  LOP3.LUT R37, R30, 0x40, R25, 0xe2, !PT ;  /* 0x000000401e257812 */ /* 0x000fe200078ee219 */
[----:B------:R-:W-:Y:S02]  /*94c0*/  IMAD.SHL.U32 R30, R0, 0x2, RZ ;  /* 0x00000002001e7824 */ /* 0x000fe400078e00ff */
[----:B------:R-:W-:Y:S01]  /*94d0*/  IMAD R35, R24, -0x40, R27 ;  /* 0xffffffc018237824 */ /* 0x000fe200078e021b */
[----:B------:R-:W-:Y:S01]  /*94e0*/  LOP3.LUT R24, R0, 0x3, RZ, 0xc0, !PT ;  /* 0x0000000300187812 */ /* 0x000fe200078ec0ff */
[----:B----4-:R-:W-:Y:S02]  /*94f0*/  IMAD R27, R2, 0x180, RZ ;  /* 0x00000180021b7824 */ /* 0x010fe400078e02ff */
[----:B------:R0:W5:Y:S04]  /*9500*/  LDL.LU R2, [R1+0x28c] ;  /* 0x00028c0001027983 */ /* 0x0001680000300800 */
[----:B------:R0:W5:Y:S01]  /*9510*/  LDL.LU R0, [R1+0x288] ;  /* 0x0002880001007983 */ /* 0x0001620000300800 */
[----:B-1----:R-:W-:Y:S01]  /*9520*/  IMAD R36, R24, -0x2, R28 ;  /* 0xfffffffe18247824 */ /* 0x002fe200078e021c */
[----:B------:R-:W-:Y:S01]  /*9530*/  ISETP.GE.AND P0, PT, R27, R28, PT ;  /* 0x0000001c1b00720c */ /* 0x000fe20003f06270 */
[----:B------:R-:W-:Y:S01]  /*9540*/  UISETP.GT.U32.AND UP0, UPT, UR8, 0x6, UPT ;  /* 0x000000060800788c */ /* 0x000fe2000bf04070 */
[----:B---3--:R-:W-:Y:S01]  /*9550*/  IMAD.SHL.U32 R28, R227, 0x80, RZ ;  /* 0x00000080e31c7824 */ /* 0x008fe200078e00ff */
[----:B------:R-:W-:Y:S01]  /*9560*/  UIMAD.WIDE.U32 UR6, UR8, 0x24924925, URZ ;  /* 0x24924925080678a5 */ /* 0x000fe2000f8e003f */
[----:B------:R-:W-:Y:S01]  /*9570*/  LOP3.LUT R30, R27, 0x6, R30, 0xf8, !PT ;  /* 0x000000061b1e7812 */ /* 0x000fe200078ef81e */
[----:B------:R-:W-:-:S02]  /*9580*/  UISETP.LT.U32.AND UP0, UPT, UR9, 0x7, UP0 ;  /* 0x000000070900788c */ /* 0x000fc40008701070 */
[----:B------:R-:W-:Y:S01]  /*9590*/  UIADD3 UR5, UR8, -UR7, URZ ;  /* 0x8000000708057290 */ /* 0x000fe2000fffe03f */
[----:B------:R-:W-:Y:S01]  /*95a0*/  ISETP.GE.OR P0, PT, R28, UR18, P0 ;  /* 0x000000121c007c0c */ /* 0x000fe20008706670 */
[----:B------:R-:W-:Y:S01]  /*95b0*/  UIMAD UR6, UR11, UR16, URZ ;  /* 0x000000100b0672a4 */ /* 0x000fe2000f8e023f */
[--C-:B------:R-:W-:Y:S01]  /*95c0*/  SHF.R.S32.HI R31, RZ, 0x1f, R30.reuse ;  /* 0x0000001fff1f7819 */ /* 0x100fe2000001141e */
[----:B------:R-:W-:Y:S01]  /*95d0*/  USEL UR12, URZ, 0x1, !UP0 ;  /* 0x000000013f0c7887 */ /* 0x000fe2000c000000 */
[----:B------:R-:W-:Y:S01]  /*95e0*/  IMAD.U32 R25, RZ, RZ, UR16 ;  /* 0x00000010ff197e24 */ /* 0x000fe2000f8e00ff */
[----:B------:R-:W-:Y:S02]  /*95f0*/  ULEA.HI UR5, UR5, UR7, URZ, 0x1f ;  /* 0x0000000705057291 */ /* 0x000fe4000f8ff83f */
[----:B------:R-:W-:Y:S02]  /*9600*/  UIMAD UR6, UR10, UR17, UR6 ;  /* 0x000000110a0672a4 */ /* 0x000fe4000f8e0206 */
[----:B------:R-:W-:Y:S01]  /*9610*/  IMAD.WIDE.U32 R24, R25, UR10, R30 ;  /* 0x0000000a19187c25 */ /* 0x000fe2000f8e001e */
[----:B------:R-:W-:-:S02]  /*9620*/  ULOP3.LUT UR4, UR4, UR12, URZ, 0x3c, !UPT ;  /* 0x0000000c04047292 */ /* 0x000fc4000f8e3c3f */
[----:B------:R-:W-:Y:S01]  /*9630*/  USHF.R.U32.HI UR5, URZ, 0x2, UR5 ;  /* 0x000000023f057899 */ /* 0x000fe20008011605 */
[----:B------:R-:W-:Y:S01]  /*9640*/  IMAD.WIDE R32, R227, 0x80, RZ ;  /* 0x00000080e3207825 */ /* 0x000fe200078e02ff */
[----:B------:R-:W-:Y:S02]  /*9650*/  IADD3 R35, -R28, UR18, R35 ;  /* 0x000000121c237c10 */ /* 0x000fe4000fffe123 */
[----:B------:R-:W-:Y:S01]  /*9660*/  @UP1 ULOP3.LUT UR4, UR4, 0x1, UR5, 0x78, !UPT ;  /* 0x0000000104041892 */ /* 0x000fe2000f8e7805 */
[----:B------:R-:W-:Y:S01]  /*9670*/  VIADD R25, R25, UR6 ;  /* 0x0000000619197c36 */ /* 0x000fe20008000000 */
[----:B------:R-:W-:Y:S01]  /*9680*/  UIMAD UR5, UR5, -0x7, UR8 ;  /* 0xfffffff9050578a4 */ /* 0x000fe2000f8e0208 */
[----:B------:R-:W-:Y:S01]  /*9690*/  LOP3.LUT R37, R32, R37, R26, 0xfe, !PT ;  /* 0x0000002520257212 */ /* 0x000fe200078efe1a */
[----:B------:R-:W-:Y:S02]  /*96a0*/  IMAD.IADD R36, R36, 0x1, -R27 ;  /* 0x0000000124247824 */ /* 0x000fe400078e0a1b */
[----:B------:R-:W-:Y:S01]  /*96b0*/  IMAD.MOV.U32 R34, RZ, RZ, -0x1 ;  /* 0xffffffffff227424 */ /* 0x000fe200078e00ff */
[----:B0-----:R-:W-:Y:S07]  /*96c0*/  @P0 BRA `(.L_x_31) ;  /* 0x000000ec00880947 */ /* 0x001fee0003800000 */
[----:B------:R-:W0:Y:S01]  /*96d0*/  LDC.64 R28, c[0x0][0x5c8] ;  /* 0x00017200ff1c7b82 */ /* 0x000e220000000a00 */
[----:B------:R-:W-:Y:S01]  /*96e0*/  ULDC.64 UR6, c[0x0][0x5c0] ;  /* 0x0001700000067ab9 */ /* 0x000fe20000000a00 */
[----:B------:R-:W-:Y:S01]  /*96f0*/  BSSY B0, `(.L_x_31) ;  /* 0x0000edf000007945 */ /* 0x000fe20003800000 */
[-C--:B0-----:R-:W-:Y:S02]  /*9700*/  IMAD R26, R33, R28.reuse, RZ ;  /* 0x0000001c211a7224 */ /* 0x081fe400078e02ff */
[----:B------:R-:W-:-:S04]  /*9710*/  IMAD.WIDE.U32 R24, R37, R28, R24 ;  /* 0x0000001c25187225 */ /* 0x000fc800078e0018 */
[----:B------:R-:W-:Y:S01]  /*9720*/  IMAD R27, R37, R29, R26 ;  /* 0x0000001d251b7224 */ /* 0x000fe200078e021a */
[----:B------:R-:W-:Y:S02]  /*9730*/  LEA R26, P0, R28, R24, 0x3 ;  /* 0x000000181c1a7211 */ /* 0x000fe400078018ff */
[----:B------:R-:W-:Y:S01]  /*9740*/  IADD3 R24, P1, R24, UR6, RZ ;  /* 0x0000000618187c10 */ /* 0x000fe2000ff3e0ff */
[----:B------:R-:W-:Y:S01]  /*9750*/  IMAD.IADD R27, R25, 0x1, R27 ;  /* 0x00000001191b7824 */ /* 0x000fe200078e021b */
[----:B------:R-:W-:-:S04]  /*9760*/  IADD3 R26, P2, R26, UR6, RZ ;  /* 0x000000061a1a7c10 */ /* 0x000fc8000ff5e0ff */
[----:B------:R-:W-:Y:S02]  /*9770*/  LEA.HI.X R28, R28, R27, R29, 0x3, P0 ;  /* 0x0000001b1c1c7211 */ /* 0x000fe400000f1c1d */
[----:B------:R-:W-:Y:S02]  /*9780*/  FSETP.NEU.AND P0, PT, RZ, UR21, PT ;  /* 0x00000015ff007c0b */ /* 0x000fe4000bf0d000 */
[----:B------:R-:W-:Y:S02]  /*9790*/  IADD3.X R25, R27, UR7, RZ, P1, !PT ;  /* 0x000000071b197c10 */ /* 0x000fe40008ffe4ff */
[----:B------:R-:W-:-:S09]  /*97a0*/  IADD3.X R27, R28, UR7, RZ, P2, !PT ;  /* 0x000000071c1b7c10 */ /* 0x000fd200097fe4ff */
[----:B------:R-:W-:Y:S05]  /*97b0*/  @!P0 BRA `(.L_x_32) ;  /* 0x000000ac00508947 */ /* 0x000fea0003800000 */
[----:B------:R-:W-:Y:S01]  /*97c0*/  ULDC.64 UR16, c[0x0][0x5b8] ;  /* 0x00016e0000107ab9 */ /* 0x000fe20000000a00 */
[----:B------:R-:W-:Y:S01]  /*97d0*/  ISETP.GE.AND P0, PT, R36, 0x1, PT ;  /* 0x000000012400780c */ /* 0x000fe20003f06270 */
[----:B------:R-:W-:Y:S02]  /*97e0*/  UIMAD UR6, UR11, UR16, URZ ;  /* 0x000000100b0672a4 */ /* 0x000fe4000f8e023f */
[----:B------:R-:W-:Y:S01]  /*97f0*/  IMAD.U32 R29, RZ, RZ, UR16 ;  /* 0x00000010ff1d7e24 */ /* 0x000fe2000f8e00ff */
[----:B------:R-:W-:Y:S01]  /*9800*/  BSSY B1, `(.L_x_33) ;  /* 0x000000f000017945 */ /* 0x000fe20003800000 */
[----:B------:R-:W-:Y:S01]  /*9810*/  ISETP.LT.OR P4, PT, R35, 0x1, !P0 ;  /* 0x000000012300780c */ /* 0x000fe20004781670 */
[----:B------:R-:W-:Y:S02]  /*9820*/  UIMAD UR6, UR10, UR17, UR6 ;  /* 0x000000110a0672a4 */ /* 0x000fe4000f8e0206 */
[----:B------:R-:W-:Y:S01]  /*9830*/  IMAD.WIDE.U32 R30, R29, UR10, R30 ;  /* 0x0000000a1d1e7c25 */ /* 0x000fe2000f8e001e */
[----:B------:R-:W-:-:S03]  /*9840*/  ULDC.64 UR10, c[0x0][0x5a8] ;  /* 0x00016a00000a7ab9 */ /* 0x000fc60000000a00 */
[----:B------:R-:W-:Y:S01]  /*9850*/  VIADD R31, R31, UR6 ;  /* 0x000000061f1f7c36 */ /* 0x000fe20008000000 */
[----:B------:R-:W-:Y:S02]  /*9860*/  ULDC.64 UR6, c[0x0][0x5b0] ;  /* 0x00016c0000067ab9 */ /* 0x000fe40000000a00 */
[----:B------:R-:W-:Y:S02]  /*9870*/  IMAD R38, R33, UR6, RZ ;  /* 0x0000000621267c24 */ /* 0x000fe4000f8e02ff */
[----:B------:R-:W-:-:S04]  /*9880*/  IMAD.WIDE.U32 R28, R37, UR6, R30 ;  /* 0x00000006251c7c25 */ /* 0x000fc8000f8e001e */
[--C-:B------:R-:W-:Y:S01]  /*9890*/  IMAD R39, R37, UR7, R38.reuse ;  /* 0x0000000725277c24 */ /* 0x100fe2000f8e0226 */
[----:B------:R-:W-:Y:S02]  /*98a0*/  IADD3 R28, P1, R28, UR10, RZ ;  /* 0x0000000a1c1c7c10 */ /* 0x000fe4000ff3e0ff */
[----:B------:R-:W-:Y:S02]  /*98b0*/  PRMT R38, RZ, 0x7610, R38 ;  /* 0x00007610ff267816 */ /* 0x000fe40000000026 */
[----:B------:R-:W-:Y:S01]  /*98c0*/  IADD3.X R29, R29, UR11, R39, P1, !PT ;  /* 0x0000000b1d1d7c10 */ /* 0x000fe20008ffe427 */
[----:B------:R-:W-:Y:S08]  /*98d0*/  @P4 BRA `(.L_x_34) ;  /* 0x0000000000044947 */ /* 0x000ff00003800000 */
[----:B------:R0:W5:Y:S02]  /*98e0*/  LDG.E.U8 R38, desc[UR14][R28.64] ;  /* 0x0000000e1c267981 */ /* 0x000164000c1e1100 */
.L_x_34:
[----:B------:R-:W-:Y:S05]  /*98f0*/  BSYNC B1 ;  /* 0x0000000000017941 */ /* 0x000fea0003800000 */
.L_x_33:
[----:B-----5:R-:W-:Y:S01]  /*9900*/  LOP3.LUT R38, R38, 0xff, RZ, 0xc0, !PT ;  /* 0x000000ff26267812 */ /* 0x020fe200078ec0ff */
[----:B------:R-:W-:Y:S01]  /*9910*/  BSSY B1, `(.L_x_35) ;  /* 0x000000c000017945 */ /* 0x000fe20003800000 */
[----:B------:R-:W-:Y:S02]  /*9920*/  ISETP.GE.AND P1, PT, R36, 0x2, PT ;  /* 0x000000022400780c */ /* 0x000fe40003f26270 */
[----:B------:R-:W-:Y:S02]  /*9930*/  F2FP.F16.E4M3.UNPACK_B R38, R38 ;  /* 0x00000026ff26723e */ /* 0x000fe400020006ff */
[----:B------:R-:W-:-:S03]  /*9940*/  ISETP.LT.OR P2, PT, R35, 0x1, !P1 ;  /* 0x000000012300780c */ /* 0x000fc60004f41670 */
[----:B------:R-:W-:-:S05]  /*9950*/  HADD2.F32 R38, -RZ, R38.H0_H0 ;  /* 0x20000026ff267230 */ /* 0x000fca0000004100 */
[----:B------:R-:W-:Y:S01]  /*9960*/  FMUL R39, R38, UR21 ;  /* 0x0000001526277c20 */ /* 0x000fe20008400000 */
[----:B------:R-:W-:-:S03]  /*9970*/  PRMT R38, RZ, 0x7610, R38 ;  /* 0x00007610ff267816 */ /* 0x000fc60000000026 */
[----:B------:R-:W-:-:S05]  /*9980*/  FFMA R39, R226, UR20, R39 ;  /* 0x00000014e2277c23 */ /* 0x000fca0008000027 */
[----:B------:R-:W-:-:S05]  /*9990*/  F2FP.SATFINITE.E4M3.F32.PACK_AB_MERGE_C R39, RZ, R39, RZ ;  /* 0x00000027ff27723e */ /* 0x000fca00048070ff */
[----:B------:R1:W-:Y:S01]  /*99a0*/  @!P4 STG.E.U8 desc[UR14][R24.64], R39 ;  /* 0x000000271800c986 */ /* 0x0003e2000c10110e */
[----:B------:R-:W-:Y:S05]  /*99b0*/  @P2 BRA `(.L_x_36) ;  /* 0x0000000000042947 */ /* 0x000fea0003800000 */
[----:B------:R2:W5:Y:S02]  /*99c0*/  LDG.E.U8 R38, desc[UR14][R28.64+0x1] ;  /* 0x0000010e1c267981 */ /* 0x000564000c1e1100 */
.L_x_36:
[----:B------:R-:W-:Y:S05]  /*99d0*/  BSYNC B1 ;  /* 0x0000000000017941 */ /* 0x000fea0003800000 */
.L_x_35:
[----:B-----5:R-:W-:Y:S01]  /*99e0*/  LOP3.LUT R38, R38, 0xff, RZ, 0xc0, !PT ;  /* 0x000000ff26267812 */ /* 0x020fe200078ec0ff */
[----:B------:R-:W-:Y:S01]  /*99f0*/  BSSY B1, `(.L_x_37) ;  /* 0x0000012000017945 */ /* 0x000fe20003800000 */
[----:B------:R-:W-:Y:S02]  /*9a00*/  IADD3 R37, P4, R37, 0x8, RZ ;  /* 0x0000000825257810 */ /* 0x000fe40007f9e0ff */
[----:B------:R-:W-:Y:S02]  /*9a10*/  F2FP.F16.E4M3.UNPACK_B R38, R38 ;  /* 0x00000026ff26723e */ /* 0x000fe400020006ff */
[----:B------:R-:W-:Y:S01]  /*9a20*/  ISETP.LT.OR P0, PT, R35, 0x9, !P0 ;  /* 0x000000092300780c */ /* 0x000fe20004701670 */
[----:B------:R-:W-:Y:S02]  /*9a30*/  IMAD.X R32, RZ, RZ, R33, P4 ;  /* 0x000000ffff207224 */ /* 0x000fe400020e0621 */
[----:B------:R-:W-:Y:S02]  /*9a40*/  HADD2.F32 R38, -RZ, R38.H0_H0 ;  /* 0x20000026ff267230 */ /* 0x000fe40000004100 */
[----:B------:R-:W-:-:S02]  /*9a50*/  IMAD R32, R32, UR6, RZ ;  /* 0x0000000620207c24 */ /* 0x000fc4000f8e02ff */
[----:B------:R-:W-:-:S04]  /*9a60*/  IMAD.WIDE.U32 R30, R37, UR6, R30 ;  /* 0x00000006251e7c25 */ /* 0x000fc8000f8e001e */
[----:B------:R-:W-:Y:S01]  /*9a70*/  FMUL R38, R38, UR21 ;  /* 0x0000001526267c20 */ /* 0x000fe20008400000 */
[----:B------:R-:W-:-:S03]  /*9a80*/  IMAD R37, R37, UR7, R32 ;  /* 0x0000000725257c24 */ /* 0x000fc6000f8e0220 */
[----:B------:R-:W-:Y:S01]  /*9a90*/  FFMA R38, R225, UR20, R38 ;  /* 0x00000014e1267c23 */ /* 0x000fe20008000026 */
[----:B------:R-:W-:Y:S02]  /*9aa0*/  IADD3 R30, P4, R30, UR10, RZ ;  /* 0x0000000a1e1e7c10 */ /* 0x000fe4000ff9e0ff */
[----:B------:R-:W-:Y:S02]  /*9ab0*/  PRMT R32, RZ, 0x7610, R32 ;  /* 0x00007610ff207816 */ /* 0x000fe40000000020 */
[----:B------:R-:W-:Y:S02]  /*9ac0*/  F2FP.SATFINITE.E4M3.F32.PACK_AB_MERGE_C R33, RZ, R38, RZ ;  /* 0x00000026ff21723e */ /* 0x000fe400048070ff */
[----:B------:R-:W-:-:S03]  /*9ad0*/  IADD3.X R31, R31, UR11, R37, P4, !PT ;  /* 0x0000000b1f1f7c10 */ /* 0x000fc6000a7fe425 */
[----:B------:R3:W-:Y:S01]  /*9ae0*/  @!P2 STG.E.U8 desc[UR14][R24.64+0x1], R33 ;  /* 0x000001211800a986 */ /* 0x0007e2000c10110e */
[----:B------:R-:W-:Y:S05]  /*9af0*/  @P0 BRA `(.L_x_38) ;  /* 0x0000000000040947 */ /* 0x000fea0003800000 */
[----:B------:R4:W5:Y:S02]  /*9b00*/  LDG.E.U8 R32, desc[UR14][R30.64] ;  /* 0x0000000e1e207981 */ /* 0x000964000c1e1100 */
.L_x_38:
[----:B------:R-:W-:Y:S05]  /*9b10*/  BSYNC B1 ;  /* 0x0000000000017941 */ /* 0x000fea0003800000 */
.L_x_37:
[----:B-----5:R-:W-:Y:S01]  /*9b20*/  LOP3.LUT R32, R32, 0xff, RZ, 0xc0, !PT ;  /* 0x000000ff20207812 */ /* 0x020fe200078ec0ff */
[----:B------:R-:W-:Y:S01]  /*9b30*/  BSSY B1, `(.L_x_39) ;  /* 0x000000b000017945 */ /* 0x000fe20003800000 */
[----:B------:R-:W-:Y:S02]  /*9b40*/  ISETP.LT.OR P1, PT, R35, 0x9, !P1 ;  /* 0x000000092300780c */ /* 0x000fe40004f21670 */
[----:B------:R-:W-:-:S05]  /*9b50*/  F2FP.F16.E4M3.UNPACK_B R32, R32 ;  /* 0x00000020ff20723e */ /* 0x000fca00020006ff */
[----:B------:R-:W-:-:S05]  /*9b60*/  HADD2.F32 R32, -RZ, R32.H0_H0 ;  /* 0x20000020ff207230 */ /* 0x000fca0000004100 */
[----:B---3--:R-:W-:Y:S01]  /*9b70*/  FMUL R33, R32, UR21 ;  /* 0x0000001520217c20 */ /* 0x008fe20008400000 */
[----:B------:R-:W-:-:S03]  /*9b80*/  PRMT R32, RZ, 0x7610, R32 ;  /* 0x00007610ff207816 */ /* 0x000fc60000000020 */
[----:B------:R-:W-:-:S05]  /*9b90*/  FFMA R33, R224, UR20, R33 ;  /* 0x00000014e0217c23 */ /* 0x000fca0008000021 */
[----:B------:R-:W-:-:S05]  /*9ba0*/  F2FP.SATFINITE.E4M3.F32.PACK_AB_MERGE_C R33, RZ, R33, RZ ;  /* 0x00000021ff21723e */ /* 0x000fca00048070ff */
[----:B------:R3:W-:Y:S01]  /*9bb0*/  @!P0 STG.E.U8 desc[UR14][R26.64], R33 ;  /* 0x000000211a008986 */ /* 0x0007e2000c10110e */
[----:B------:R-:W-:Y:S05]  /*9bc0*/  @P1 BRA `(.L_x_40) ;  /* 0x0000000000041947 */ /* 0x000fea0003800000 */
[----:B------:R0:W5:Y:S02]  /*9bd0*/  LDG.E.U8 R32, desc[UR14][R30.64+0x1] ;  /* 0x0000010e1e207981 */ /* 0x000164000c1e1100 */
.L_x_40:
[----:B------:R-:W-:Y:S05]  /*9be0*/  BSYNC B1 ;  /* 0x0000000000017941 */ /* 0x000fea0003800000 */
.L_x_39:
[----:B-----5:R-:W-:Y:S01]  /*9bf0*/  LOP3.LUT R32, R32, 0xff, RZ, 0xc0, !PT ;  /* 0x000000ff20207812 */ /* 0x020fe200078ec0ff */
[----:B------:R-:W-:Y:S01]  /*9c00*/  BSSY B1, `(.L_x_41) ;  /* 0x000000c000017945 */ /* 0x000fe20003800000 */
[----:B------:R-:W-:Y:S02]  /*9c10*/  ISETP.GE.AND P0, PT, R36, 0x9, PT ;  /* 0x000000092400780c */ /* 0x000fe40003f06270 */
[----:B------:R-:W-:Y:S02]  /*9c20*/  F2FP.F16.E4M3.UNPACK_B R32, R32 ;  /* 0x00000020ff20723e */ /* 0x000fe400020006ff */
[----:B------:R-:W-:-:S03]  /*9c30*/  ISETP.LT.OR P2, PT, R35, 0x1, !P0 ;  /* 0x000000012300780c */ /* 0x000fc60004741670 */
[----:B------:R-:W-:-:S05]  /*9c40*/  HADD2.F32 R32, -RZ, R32.H0_H0 ;  /* 0x20000020ff207230 */ /* 0x000fca0000004100 */
[----:B------:R-:W-:-:S04]  /*9c50*/  FMUL R32, R32, UR21 ;  /* 0x0000001520207c20 */ /* 0x000fc80008400000 */
[----:B------:R-:W-:-:S05]  /*9c60*/  FFMA R32, R223, UR20, R32 ;  /* 0x00000014df207c23 */ /* 0x000fca0008000020 */
[----:B---3--:R-:W-:Y:S02]  /*9c70*/  F2FP.SATFINITE.E4M3.F32.PACK_AB_MERGE_C R33, RZ, R32, RZ ;  /* 0x00000020ff21723e */ /* 0x008fe400048070ff */
[----:B------:R-:W-:-:S03]  /*9c80*/  PRMT R32, RZ, 0x7610, R32 ;  /* 0x00007610ff207816 */ /* 0x000fc60000000020 */
[----:B------:R3:W-:Y:S01]  /*9c90*/  @!P1 STG.E.U8 desc[UR14][R26.64+0x1], R33 ;  /* 0x000001211a009986 */ /* 0x0007e2000c10110e */
[----:B------:R-:W-:Y:S05]  /*9ca0*/  @P2 BRA `(.L_x_42) ;  /* 0x0000000000042947 */ /* 0x000fea0003800000 */
[----:B------:R0:W5:Y:S02]  /*9cb0*/  LDG.E.U8 R32, desc[UR14][R28.64+0x8] ;  /* 0x0000080e1c207981 */ /* 0x000164000c1e1100 */
.L_x_42:
[----:B------:R-:W-:Y:S05]  /*9cc0*/  BSYNC B1 ;  /* 0x0000000000017941 */ /* 0x000fea0003800000 */
.L_x_41:
[----:B-----5:R-:W-:Y:S01]  /*9cd0*/  LOP3.LUT R32, R32, 0xff, RZ, 0xc0, !PT ;  /* 0x000000ff20207812 */ /* 0x020fe200078ec0ff */
[----:B------:R-:W-:Y:S01]  /*9ce0*/  BSSY B1, `(.L_x_43) ;  /* 0x000000c000017945 */ /* 0x000fe20003800000 */
[----:B------:R-:W-:Y:S02]  /*9cf0*/  ISETP.GE.AND P1, PT, R36, 0xa, PT ;  /* 0x0000000a2400780c */ /* 0x000fe40003f26270 */
[----:B------:R-:W-:Y:S02]  /*9d00*/  F2FP.F16.E4M3.UNPACK_B R32, R32 ;  /* 0x00000020ff20723e */ /* 0x000fe400020006ff */
[----:B------:R-:W-:-:S03]  /*9d10*/  ISETP.LT.OR P4, PT, R35, 0x1, !P1 ;  /* 0x000000012300780c */ /* 0x000fc60004f81670 */
        /* <DEDUP_REMOVED lines=8> */
.L_x_44:
[----:B------:R-:W-:Y:S05]  /*9da0*/  BSYNC B1 ;  /* 0x0000000000017941 */ /* 0x000fea0003800000 */
.L_x_43:
[----:B-----5:R-:W-:Y:S01]  /*9db0*/  LOP3.LUT R32, R32, 0xff, RZ, 0xc0, !PT ;  /* 0x000000ff20207812 */ /* 0x020fe200078ec0ff */
[----:B------:R-:W-:Y:S01]  /*9dc0*/  BSSY B1, `(.L_x_45) ;  /* 0x000000b000017945 */ /* 0x000fe20003800000 */
[----:B------:R-:W-:Y:S02]  /*9dd0*/  ISETP.LT.OR P0, PT, R35, 0x9, !P0 ;  /* 0x000000092300780c */ /* 0x000fe40004701670 */
[----:B------:R-:W-:-:S05]  /*9de0*/  F2FP.F16.E4M3.UNPACK_B R32, R32 ;  /* 0x00000020ff20723e */ /* 0x000fca00020006ff */
        /* <DEDUP_REMOVED lines=8> */
.L_x_46:
[----:B------:R-:W-:Y:S05]  /*9e70*/  BSYNC B1 ;  /* 0x0000000000017941 */ /* 0x000fea0003800000 */
.L_x_45:
        /* <DEDUP_REMOVED lines=12> */
.L_x_48:
[----:B------:R-:W-:Y:S05]  /*9f40*/  BSYNC B1 ;  /* 0x0000000000017941 */ /* 0x000fea0003800000 */
.L_x_47:
        /* <DEDUP_REMOVED lines=13> */
.L_x_50:
[----:B------:R-:W-:Y:S05]  /*a020*/  BSYNC B1 ;  /* 0x0000000000017941 */ /* 0x000fea0003800000 */
.L_x_49:
        /* <DEDUP_REMOVED lines=13> */
.L_x_52:
[----:B------:R-:W-:Y:S05]  /*a100*/  BSYNC B1 ;  /* 0x0000000000017941 */ /* 0x000fea0003800000 */
.L_x_51:
        /* <DEDUP_REMOVED lines=12> */
.L_x_54:
[----:B------:R-:W-:Y:S05]  /*a1d0*/  BSYNC B1 ;  /* 0x0000000000017941 */ /* 0x000fea0003800000 */
.L_x_53:
        /* <DEDUP_REMOVED lines=12> */
.L_x_56:
[----:B------:R-:W-:Y:S05]  /*a2a0*/  BSYNC B1 ;  /* 0x0000000000017941 */ /* 0x000fea0003800000 */
.L_x_55:
[----:B-----5:R-:W-:Y:S01]  /*a2b0*/  LOP3.LUT R32, R32, 0xff, RZ, 0xc0, !PT ;  /* 0x000000ff20207812 */ /* 0x020fe200078ec0ff */
[----:B------:R-:W-:Y:S01]  /*a2c0*/  BSSY B1, `(.L_x_57) ;  /* 0x000000c000017945 */ /* 0x000fe20003800000 */
[----:B------:R-:W-:Y:S02]  /*a2d0*/  ISETP.GE.AND P0, PT, R36, 0x19, PT ;  /* 0x000000192400780c */ /* 0x000fe40003f06270 */
[----:B------:R-:W-:Y:S02]  /*a2e0*/  F2FP.F16.E4M3.UNPACK_B R32, R32 ;  /* 0x00000020ff20723e */ /* 0x000fe400020006ff */
[----:B------:R-:W-:-:S03]  /*a2f0*/  ISETP.LT.OR P2, PT, R35, 0x1, !P0 ;  /* 0x000000012300780c */ /* 0x000fc60004741670 */
[----:B------:R-:W-:-:S05]  /*a300*/  HADD2.F32 R32, -RZ, R32.H0_H0 ;  /* 0x20000020ff207230 */ /* 0x000fca0000004100 */
[----:B------:R-:W-:-:S04]  /*a310*/  FMUL R32, R32, UR21 ;  /* 0x0000001520207c20 */ /* 0x000fc80008400000 */
[----:B------:R-:W-:Y:S01]  /*a320*/  FFMA R32, R23, UR20, R32 ;  /* 0x0000001417207c23 */ /* 0x000fe20008000020 */
[----:B------:R-:W-:-:S04]  /*a330*/  PRMT R23, RZ, 0x7610, R23 ;  /* 0x00007610ff177816 */ /* 0x000fc80000000017 */
[----:B---3--:R-:W-:-:S05]  /*a340*/  F2FP.SATFINITE.E4M3.F32.PACK_AB_MERGE_C R33, RZ, R32, RZ ;  /* 0x00000020ff21723e */ /* 0x008fca00048070ff */
[----:B------:R3:W-:Y:S01]  /*a350*/  @!P1 STG.E.U8 desc[UR14][R26.64+0x11], R33 ;  /* 0x000011211a009986 */ /* 0x0007e2000c10110e */
[----:B------:R-:W-:Y:S05]  /*a360*/  @P2 BRA `(.L_x_58) ;  /* 0x0000000000042947 */ /* 0x000fea0003800000 */
[----:B------:R0:W5:Y:S02]  /*a370*/  LDG.E.U8 R23, desc[UR14][R28.64+0x18] ;  /* 0x0000180e1c177981 */ /* 0x000164000c1e1100 */
.L_x_58:
[----:B------:R-:W-:Y:S05]  /*a380*/  BSYNC B1 ;  /* 0x0000000000017941 */ /* 0x000fea0003800000 */
.L_x_57:
        /* <DEDUP_REMOVED lines=9> */
[----:B------:R-:W-:-:S05]  /*a420*/  F2FP.SATFINITE.E4M3.F32.PACK_AB_MERGE_C R23, RZ, R23, RZ ;  /* 0x00000017ff17723e */ /* 0x000fca00048070ff */
[----:B------:R0:W-:Y:S01]  /*a430*/  @!P2 STG.E.U8 desc[UR14][R24.64+0x18], R23 ;  /* 0x000018171800a986 */ /* 0x0001e2000c10110e */
[----:B------:R-:W-:Y:S05]  /*a440*/  @P4 BRA `(.L_x_60) ;  /* 0x0000000000044947 */ /* 0x000fea0003800000 */
[----:B------:R0:W5:Y:S02]  /*a450*/  LDG.E.U8 R22, desc[UR14][R28.64+0x19] ;  /* 0x0000190e1c167981 */ /* 0x000164000c1e1100 */
.L_x_60:
[----:B------:R-:W-:Y:S05]  /*a460*/  BSYNC B1 ;  /* 0x0000000000017941 */ /* 0x000fea0003800000 */
.L_x_59:
[----:B-----5:R-:W-:Y:S01]  /*a470*/  LOP3.LUT R22, R22, 0xff, RZ, 0xc0, !PT ;  /* 0x000000ff16167812 */ /* 0x020fe200078ec0ff */
[----:B------:R-:W-:Y:S01]  /*a480*/  BSSY B1, `(.L_x_61) ;  /* 0x000000b000017945 */ /* 0x000fe20003800000 */
[----:B------:R-:W-:Y:S02]  /*a490*/  ISETP.LT.OR P0, PT, R35, 0x9, !P0 ;  /* 0x000000092300780c */ /* 0x000fe40004701670 */
[----:B------:R-:W-:-:S05]  /*a4a0*/  F2FP.F16.E4M3.UNPACK_B R22, R22 ;  /* 0x00000016ff16723e */ /* 0x000fca00020006ff */
[----:B------:R-:W-:-:S05]  /*a4b0*/  HADD2.F32 R22, -RZ, R22.H0_H0 ;  /* 0x20000016ff167230 */ /* 0x000fca0000004100 */
[----:B------:R-:W-:-:S04]  /*a4c0*/  FMUL R22, R22, UR21 ;  /* 0x0000001516167c20 */ /* 0x000fc80008400000 */
[----:B------:R-:W-:Y:S01]  /*a4d0*/  FFMA R22, R21, UR20, R22 ;  /* 0x0000001415167c23 */ /* 0x000fe20008000016 */
[----:B------:R-:W-:-:S04]  /*a4e0*/  PRMT R21, RZ, 0x7610, R21 ;  /* 0x00007610ff157816 */ /* 0x000fc80000000015 */
[----:B0-----:R-:W-:-:S05]  /*a4f0*/  F2FP.SATFINITE.E4M3.F32.PACK_AB_MERGE_C R23, RZ, R22, RZ ;  /* 0x00000016ff17723e */ /* 0x001fca00048070ff */
[----:B------:R0:W-:Y:S01]  /*a500*/  @!P4 STG.E.U8 desc[UR14][R24.64+0x19], R23 ;  /* 0x000019171800c986 */ /* 0x0001e2000c10110e */
[----:B------:R-:W-:Y:S05]  /*a510*/  @P0 BRA `(.L_x_62) ;  /* 0x0000000000040947 */ /* 0x000fea0003800000 */
[----:B------:R0:W5:Y:S02]  /*a520*/  LDG.E.U8 R21, desc[UR14][R30.64+0x18] ;  /* 0x0000180e1e157981 */ /* 0x000164000c1e1100 */
.L_x_62:
[----:B------:R-:W-:Y:S05]  /*a530*/  BSYNC B1 ;  /* 0x0000000000017941 */ /* 0x000fea0003800000 */
.L_x_61:
        /* <DEDUP_REMOVED lines=12> */
.L_x_64:
[----:B------:R-:W-:Y:S05]  /*a600*/  BSYNC B1 ;  /* 0x0000000000017941 */ /* 0x000fea0003800000 */
.L_x_63:
        /* <DEDUP_REMOVED lines=13> */
.L_x_66:
[----:B------:R-:W-:Y:S05]  /*a6e0*/  BSYNC B1 ;  /* 0x0000000000017941 */ /* 0x000fea0003800000 */
.L_x_65:
        /* <DEDUP_REMOVED lines=13> */
.L_x_68:
[----:B------:R-:W-:Y:S05]  /*a7c0*/  BSYNC B1 ;  /* 0x0000000000017941 */ /* 0x000fea0003800000 */
.L_x_67:
        /* <DEDUP_REMOVED lines=12> */
.L_x_70:
[----:B------:R-:W-:Y:S05]  /*a890*/  BSYNC B1 ;  /* 0x0000000000017941 */ /* 0x000fea0003800000 */
.L_x_69:
        /* <DEDUP_REMOVED lines=12> */
.L_x_72:
[----:B------:R-:W-:Y:S05]  /*a960*/  BSYNC B1 ;  /* 0x0000000000017941 */ /* 0x000fea0003800000 */
.L_x_71:
        /* <DEDUP_REMOVED lines=13> */
.L_x_74:
[----:B------:R-:W-:Y:S05]  /*aa40*/  BSYNC B1 ;  /* 0x0000000000017941 */ /* 0x000fea0003800000 */
.L_x_73:
        /* <DEDUP_REMOVED lines=13> */
.L_x_76:
[----:B------:R-:W-:Y:S05]  /*ab20*/  BSYNC B1 ;  /* 0x0000000000017941 */ /* 0x000fea0003800000 */
.L_x_75:
        /* <DEDUP_REMOVED lines=12> */
.L_x_78:
[----:B------:R-:W-:Y:S05]  /*abf0*/  BSYNC B1 ;  /* 0x0000000000017941 */ /* 0x000fea0003800000 */
.L_x_77:
        /* <DEDUP_REMOVED lines=12> */
.L_x_80:
[----:B------:R-:W-:Y:S05]  /*acc0*/  BSYNC B1 ;  /* 0x0000000000017941 */ /* 0x000fea0003800000 */
.L_x_79:
        /* <DEDUP_REMOVED lines=13> */
.L_x_82:
[----:B------:R-:W-:Y:S05]  /*ada0*/  BSYNC B1 ;  /* 0x0000000000017941 */ /* 0x000fea0003800000 */
.L_x_81:
        /* <DEDUP_REMOVED lines=13> */
.L_x_84:
[----:B------:R-:W-:Y:S05]  /*ae80*/  BSYNC B1 ;  /* 0x0000000000017941 */ /* 0x000fea0003800000 */
.L_x_83:
        /* <DEDUP_REMOVED lines=12> */
.L_x_86:
[----:B------:R-:W-:Y:S05]  /*af50*/  BSYNC B1 ;  /* 0x0000000000017941 */ /* 0x000fea0003800000 */
.L_x_85:
        /* <DEDUP_REMOVED lines=12> */
.L_x_88:
[----:B------:R-:W-:Y:S05]  /*b020*/  BSYNC B1 ;  /* 0x0000000000017941 */ /* 0x000fea0003800000 */
.L_x_87:
        /* <DEDUP_REMOVED lines=13> */
.L_x_90:
[----:B------:R-:W-:Y:S05]  /*b100*/  BSYNC B1 ;  /* 0x0000000000017941 */ /* 0x000fea0003800000 */
.L_x_89:
        /* <DEDUP_REMOVED lines=13> */
.L_x_92:
[----:B------:R-:W-:Y:S05]  /*b1e0*/  BSYNC B1 ;  /* 0x0000000000017941 */ /* 0x000fea0003800000 */
.L_x_91:
        /* <DEDUP_REMOVED lines=12> */
.L_x_94:
[----:B------:R-:W-:Y:S05]  /*b2b0*/  BSYNC B1 ;  /* 0x0000000000017941 */ /* 0x000fea0003800000 */
.L_x_93:
        /* <DEDUP_REMOVED lines=12> */
.L_x_96:
[----:B------:R-:W-:Y:S05]  /*b380*/  BSYNC B1 ;  /* 0x0000000000017941 */ /* 0x000fea0003800000 */
.L_x_95:
        /* <DEDUP_REMOVED lines=13> */
.L_x_98:
[----:B------:R-:W-:Y:S05]  /*b460*/  BSYNC B1 ;  /* 0x0000000000017941 */ /* 0x000fea0003800000 */
.L_x_97:
        /* <DEDUP_REMOVED lines=13> */
.L_x_100:
[----:B------:R-:W-:Y:S05]  /*b540*/  BSYNC B1 ;  /* 0x0000000000017941 */ /* 0x000fea0003800000 */
.L_x_99:
[----:B-----5:R-:W-:Y:S01]  /*b550*/  LOP3.LUT R2, R2, 0xff, RZ, 0xc0, !PT ;  /* 0x000000ff02027812 */ /* 0x020fe200078ec0ff */
[----:B------:R-:W-:Y:S01]  /*b560*/  BSSY B1, `(.L_x_101) ;  /* 0x000000b000017945 */ /* 0x000fe20003800000 */
[----:B------:R-:W-:Y:S02]  /*b570*/  ISETP.LT.OR P0, PT, R35, 0x9, !P0 ;  /* 0x000000092300780c */ /* 0x000fe40004701670 */
[----:B------:R-:W-:-:S05]  /*b580*/  F2FP.F16.E4M3.UNPACK_B R2, R2 ;  /* 0x00000002ff02723e */ /* 0x000fca00020006ff */
[----:B------:R-:W-:-:S05]  /*b590*/  HADD2.F32 R2, -RZ, R2.H0_H0 ;  /* 0x20000002ff027230 */ /* 0x000fca0000004100 */
[----:B0-----:R-:W-:-:S04]  /*b5a0*/  FMUL R3, R2, UR21 ;  /* 0x0000001502037c20 */ /* 0x001fc80008400000 */
[----:B------:R-:W-:Y:S01]  /*b5b0*/  FFMA R3, R0, UR20, R3 ;  /* 0x0000001400037c23 */ /* 0x000fe20008000003 */
[----:B------:R-:W-:-:S04]  /*b5c0*/  PRMT R0, RZ, 0x7610, R0 ;  /* 0x00007610ff007816 */ /* 0x000fc80000000000 */
[----:B------:R-:W-:-:S05]  /*b5d0*/  F2FP.SATFINITE.E4M3.F32.PACK_AB_MERGE_C R3, RZ, R3, RZ ;  /* 0x00000003ff03723e */ /* 0x000fca00048070ff */
[----:B------:R0:W-:Y:S01]  /*b5e0*/  @!P4 STG.E.U8 desc[UR14][R24.64+0x41], R3 ;  /* 0x000041031800c986 */ /* 0x0001e2000c10110e */
[----:B------:R-:W-:Y:S05]  /*b5f0*/  @P0 BRA `(.L_x_102) ;  /* 0x0000000000040947 */ /* 0x000fea0003800000 */
[----:B------:R0:W5:Y:S02]  /*b600*/  LDG.E.U8 R0, desc[UR14][R30.64+0x40] ;  /* 0x0000400e1e007981 */ /* 0x000164000c1e1100 */
.L_x_102:
[----:B------:R-:W-:Y:S05]  /*b610*/  BSYNC B1 ;  /* 0x0000000000017941 */ /* 0x000fea0003800000 */
.L_x_101:
[----:B------:R-:W2:Y:S01]  /*b620*/  LDL.LU R2, [R1] ;  /* 0x0000000001027983 */ /* 0x000ea20000300800 */
[----:B-----5:R-:W-:Y:S01]  /*b630*/  LOP3.LUT R0, R0, 0xff, RZ, 0xc0, !PT ;  /* 0x000000ff00007812 */ /* 0x020fe200078ec0ff */
[----:B------:R-:W-:Y:S01]  /*b640*/  BSSY B1, `(.L_x_103) ;  /* 0x000000b000017945 */ /* 0x000fe20003800000 */
[----:B------:R-:W-:Y:S02]  /*b650*/  ISETP.LT.OR P1, PT, R35, 0x9, !P1 ;  /* 0x000000092300780c */ /* 0x000fe40004f21670 */
[----:B------:R-:W-:-:S05]  /*b660*/  F2FP.F16.E4M3.UNPACK_B R0, R0 ;  /* 0x00000000ff00723e */ /* 0x000fca00020006ff */
[----:B------:R-:W-:-:S05]  /*b670*/  HADD2.F32 R0, -RZ, R0.H0_H0 ;  /* 0x20000000ff007230 */ /* 0x000fca0000004100 */
[----:B------:R-:W-:-:S04]  /*b680*/  FMUL R0, R0, UR21 ;  /* 0x0000001500007c20 */ /* 0x000fc80008400000 */
[----:B--2---:R-:W-:-:S05]  /*b690*/  FFMA R0, R2, UR20, R0 ;  /* 0x0000001402007c23 */ /* 0x004fca0008000000 */
[----:B0-----:R-:W-:Y:S02]  /*b6a0*/  F2FP.SATFINITE.E4M3.F32.PACK_AB_MERGE_C R3, RZ, R0, RZ ;  /* 0x00000000ff03723e */ /* 0x001fe400048070ff */
[----:B------:R-:W-:-:S03]  /*b6b0*/  PRMT R0, RZ, 0x7610, R0 ;  /* 0x00007610ff007816 */ /* 0x000fc60000000000 */
[----:B------:R0:W-:Y:S01]  /*b6c0*/  @!P0 STG.E.U8 desc[UR14][R26.64+0x40], R3 ;  /* 0x000040031a008986 */ /* 0x0001e2000c10110e */
[----:B------:R-:W-:Y:S05]  /*b6d0*/  @P1 BRA `(.L_x_104) ;  /* 0x0000000000041947 */ /* 0x000fea0003800000 */
[----:B------:R2:W5:Y:S02]  /*b6e0*/  LDG.E.U8 R0, desc[UR14][R30.64+0x41] ;  /* 0x0000410e1e007981 */ /* 0x000564000c1e1100 */
.L_x_104:
[----:B------:R-:W-:Y:S05]  /*b6f0*/  BSYNC B1 ;  /* 0x0000000000017941 */ /* 0x000fea0003800000 */
.L_x_103:
[----:B------:R-:W3:Y:S01]  /*b700*/  LDL.LU R2, [R1+0x4] ;  /* 0x0000040001027983 */ /* 0x000ee20000300800 */
[----:B-----5:R-:W-:Y:S01]  /*b710*/  LOP3.LUT R0, R0, 0xff, RZ, 0xc0, !PT ;  /* 0x000000ff00007812 */ /* 0x020fe200078ec0ff */
[----:B------:R-:W-:Y:S01]  /*b720*/  BSSY B1, `(.L_x_105) ;  /* 0x000000c000017945 */ /* 0x000fe20003800000 */
[----:B------:R-:W-:Y:S02]  /*b730*/  ISETP.GE.AND P0, PT, R36, 0x49, PT ;  /* 0x000000492400780c */ /* 0x000fe40003f06270 */
[----:B------:R-:W-:Y:S02]  /*b740*/  F2FP.F16.E4M3.UNPACK_B R0, R0 ;  /* 0x00000000ff00723e */ /* 0x000fe400020006ff */
[----:B------:R-:W-:-:S03]  /*b750*/  ISETP.LT.OR P2, PT, R35, 0x1, !P0 ;  /* 0x000000012300780c */ /* 0x000fc60004741670 */
[----:B------:R-:W-:-:S05]  /*b760*/  HADD2.F32 R0, -RZ, R0.H0_H0 ;  /* 0x20000000ff007230 */ /* 0x000fca0000004100 */
[----:B------:R-:W-:-:S04]  /*b770*/  FMUL R0, R0, UR21 ;  /* 0x0000001500007c20 */ /* 0x000fc80008400000 */
[----:B---3--:R-:W-:-:S05]  /*b780*/  FFMA R0, R2, UR20, R0 ;  /* 0x0000001402007c23 */ /* 0x008fca0008000000 */
[----:B0-----:R-:W-:Y:S02]  /*b790*/  F2FP.SATFINITE.E4M3.F32.PACK_AB_MERGE_C R3, RZ, R0, RZ ;  /* 0x00000000ff03723e */ /* 0x001fe400048070ff */
[----:B------:R-:W-:-:S03]  /*b7a0*/  PRMT R0, RZ, 0x7610, R0 ;  /* 0x00007610ff007816 */ /* 0x000fc60000000000 */
[----:B------:R0:W-:Y:S01]  /*b7b0*/  @!P1 STG.E.U8 desc[UR14][R26.64+0x41], R3 ;  /* 0x000041031a009986 */ /* 0x0001e2000c10110e */
[----:B------:R-:W-:Y:S05]  /*b7c0*/  @P2 BRA `(.L_x_106) ;  /* 0x0000000000042947 */ /* 0x000fea0003800000 */
[----:B------:R3:W5:Y:S02]  /*b7d0*/  LDG.E.U8 R0, desc[UR14][R28.64+0x48] ;  /* 0x0000480e1c007981 */ /* 0x000764000c1e1100 */
.L_x_106:
[----:B------:R-:W-:Y:S05]  /*b7e0*/  BSYNC B1 ;  /* 0x0000000000017941 */ /* 0x000fea0003800000 */
.L_x_105:
[----:B------:R-:W2:Y:S01]  /*b7f0*/  LDL.LU R2, [R1+0x8] ;  /* 0x0000080001027983 */ /* 0x000ea20000300800 */
[----:B-----5:R-:W-:Y:S01]  /*b800*/  LOP3.LUT R0, R0, 0xff, RZ, 0xc0, !PT ;  /* 0x000000ff00007812 */ /* 0x020fe200078ec0ff */
[----:B------:R-:W-:Y:S01]  /*b810*/  BSSY B1, `(.L_x_107) ;  /* 0x000000c000017945 */ /* 0x000fe20003800000 */
[----:B------:R-:W-:Y:S02]  /*b820*/  ISETP.GE.AND P1, PT, R36, 0x4a, PT ;  /* 0x0000004a2400780c */ /* 0x000fe40003f26270 */
[----:B------:R-:W-:Y:S02]  /*b830*/  F2FP.F16.E4M3.UNPACK_B R0, R0 ;  /* 0x00000000ff00723e */ /* 0x000fe400020006ff */
[----:B------:R-:W-:-:S03]  /*b840*/  ISETP.LT.OR P4, PT, R35, 0x1, !P1 ;  /* 0x000000012300780c */ /* 0x000fc60004f81670 */
        /* <DEDUP_REMOVED lines=8> */
.L_x_108:
[----:B------:R-:W-:Y:S05]  /*b8d0*/  BSYNC B1 ;  /* 0x0000000000017941 */ /* 0x000fea0003800000 */
.L_x_107:
[----:B------:R-:W3:Y:S01]  /*b8e0*/  LDL.LU R2, [R1+0xc] ;  /* 0x00000c0001027983 */ /* 0x000ee20000300800 */
[----:B-----5:R-:W-:Y:S01]  /*b8f0*/  LOP3.LUT R0, R0, 0xff, RZ, 0xc0, !PT ;  /* 0x000000ff00007812 */ /* 0x020fe200078ec0ff */
[----:B------:R-:W-:Y:S01]  /*b900*/  BSSY B1, `(.L_x_109) ;  /* 0x000000b000017945 */ /* 0x000fe20003800000 */
[----:B------:R-:W-:Y:S02]  /*b910*/  ISETP.LT.OR P0, PT, R35, 0x9, !P0 ;  /* 0x000000092300780c */ /* 0x000fe40004701670 */
[----:B------:R-:W-:-:S05]  /*b920*/  F2FP.F16.E4M3.UNPACK_B R0, R0 ;  /* 0x00000000ff00723e */ /* 0x000fca00020006ff */
        /* <DEDUP_REMOVED lines=8> */
.L_x_110:
[----:B------:R-:W-:Y:S05]  /*b9b0*/  BSYNC B1 ;  /* 0x0000000000017941 */ /* 0x000fea0003800000 */
.L_x_109:
[----:B------:R-:W2:Y:S01]  /*b9c0*/  LDL.LU R2, [R1+0x10] ;  /* 0x0000100001027983 */ /* 0x000ea20000300800 */
        /* <DEDUP_REMOVED lines=12> */
.L_x_112:
[----:B------:R-:W-:Y:S05]  /*ba90*/  BSYNC B1 ;  /* 0x0000000000017941 */ /* 0x000fea0003800000 */
.L_x_111:
        /* <DEDUP_REMOVED lines=14> */
.L_x_114:
[----:B------:R-:W-:Y:S05]  /*bb80*/  BSYNC B1 ;  /* 0x0000000000017941 */ /* 0x000fea0003800000 */
.L_x_113:
        /* <DEDUP_REMOVED lines=14> */
.L_x_116:
[----:B------:R-:W-:Y:S05]  /*bc70*/  BSYNC B1 ;  /* 0x0000000000017941 */ /* 0x000fea0003800000 */
.L_x_115:
        /* <DEDUP_REMOVED lines=13> */
.L_x_118:
[----:B------:R-:W-:Y:S05]  /*bd50*/  BSYNC B1 ;  /* 0x0000000000017941 */ /* 0x000fea0003800000 */
.L_x_117:
        /* <DEDUP_REMOVED lines=13> */
.L_x_120:
[----:B------:R-:W-:Y:S05]  /*be30*/  BSYNC B1 ;  /* 0x0000000000017941 */ /* 0x000fea0003800000 */
.L_x_119:
        /* <DEDUP_REMOVED lines=14> */
.L_x_122:
[----:B------:R-:W-:Y:S05]  /*bf20*/  BSYNC B1 ;  /* 0x0000000000017941 */ /* 0x000fea0003800000 */
.L_x_121:
        /* <DEDUP_REMOVED lines=14> */
.L_x_124:
[----:B------:R-:W-:Y:S05]  /*c010*/  BSYNC B1 ;  /* 0x0000000000017941 */ /* 0x000fea0003800000 */
.L_x_123:
        /* <DEDUP_REMOVED lines=13> */
.L_x_126:
[----:B------:R-:W-:Y:S05]  /*c0f0*/  BSYNC B1 ;  /* 0x0000000000017941 */ /* 0x000fea0003800000 */
.L_x_125:
        /* <DEDUP_REMOVED lines=13> */
.L_x_128:
[----:B------:R-:W-:Y:S05]  /*c1d0*/  BSYNC B1 ;  /* 0x0000000000017941 */ /* 0x000fea0003800000 */
.L_x_127:
        /* <DEDUP_REMOVED lines=14> */
.L_x_130:
[----:B------:R-:W-:Y:S05]  /*c2c0*/  BSYNC B1 ;  /* 0x0000000000017941 */ /* 0x000fea0003800000 */
.L_x_129:
        /* <DEDUP_REMOVED lines=14> */
.L_x_132:
[----:B------:R-:W-:Y:S05]  /*c3b0*/  BSYNC B1 ;  /* 0x0000000000017941 */ /* 0x000fea0003800000 */
.L_x_131:
        /* <DEDUP_REMOVED lines=13> */
.L_x_134:
[----:B------:R-:W-:Y:S05]  /*c490*/  BSYNC B1 ;  /* 0x0000000000017941 */ /* 0x000fea0003800000 */
.L_x_133:
        /* <DEDUP_REMOVED lines=13> */
.L_x_136:
[----:B------:R-:W-:Y:S05]  /*c570*/  BSYNC B1 ;  /* 0x0000000000017941 */ /* 0x000fea0003800000 */
.L_x_135:
        /* <DEDUP_REMOVED lines=14> */
.L_x_138:
[----:B------:R-:W-:Y:S05]  /*c660*/  BSYNC B1 ;  /* 0x0000000000017941 */ /* 0x000fea0003800000 */
.L_x_137:
        /* <DEDUP_REMOVED lines=14> */
.L_x_140:
[----:B------:R-:W-:Y:S05]  /*c750*/  BSYNC B1 ;  /* 0x0000000000017941 */ /* 0x000fea0003800000 */
.L_x_139:
        /* <DEDUP_REMOVED lines=13> */
.L_x_142:
[----:B------:R-:W-:Y:S05]  /*c830*/  BSYNC B1 ;  /* 0x0000000000017941 */ /* 0x000fea0003800000 */
.L_x_141:
        /* <DEDUP_REMOVED lines=13> */
.L_x_144:
[----:B------:R-:W-:Y:S05]  /*c910*/  BSYNC B1 ;  /* 0x0000000000017941 */ /* 0x000fea0003800000 */
.L_x_143:
        /* <DEDUP_REMOVED lines=14> */
.L_x_146:
[----:B------:R-:W-:Y:S05]  /*ca00*/  BSYNC B1 ;  /* 0x0000000000017941 */ /* 0x000fea0003800000 */
.L_x_145:
        /* <DEDUP_REMOVED lines=14> */
.L_x_148:
[----:B------:R-:W-:Y:S05]  /*caf0*/  BSYNC B1 ;  /* 0x0000000000017941 */ /* 0x000fea0003800000 */
.L_x_147:
        /* <DEDUP_REMOVED lines=13> */
.L_x_150:
[----:B------:R-:W-:Y:S05]  /*cbd0*/  BSYNC B1 ;  /* 0x0000000000017941 */ /* 0x000fea0003800000 */
.L_x_149:
        /* <DEDUP_REMOVED lines=13> */
.L_x_152:
[----:B------:R-:W-:Y:S05]  /*ccb0*/  BSYNC B1 ;  /* 0x0000000000017941 */ /* 0x000fea0003800000 */
.L_x_151:
        /* <DEDUP_REMOVED lines=14> */
.L_x_154:
[----:B------:R-:W-:Y:S05]  /*cda0*/  BSYNC B1 ;  /* 0x0000000000017941 */ /* 0x000fea0003800000 */
.L_x_153:
        /* <DEDUP_REMOVED lines=14> */
.L_x_156:
[----:B------:R-:W-:Y:S05]  /*ce90*/  BSYNC B1 ;  /* 0x0000000000017941 */ /* 0x000fea0003800000 */
.L_x_155:
        /* <DEDUP_REMOVED lines=13> */
.L_x_158:
[----:B------:R-:W-:Y:S05]  /*cf70*/  BSYNC B1 ;  /* 0x0000000000017941 */ /* 0x000fea0003800000 */
.L_x_157:
        /* <DEDUP_REMOVED lines=13> */
.L_x_160:
[----:B------:R-:W-:Y:S05]  /*d050*/  BSYNC B1 ;  /* 0x0000000000017941 */ /* 0x000fea0003800000 */
.L_x_159:
        /* <DEDUP_REMOVED lines=14> */
.L_x_162:
[----:B------:R-:W-:Y:S05]  /*d140*/  BSYNC B1 ;  /* 0x0000000000017941 */ /* 0x000fea0003800000 */
.L_x_161:
        /* <DEDUP_REMOVED lines=14> */
.L_x_164:
[----:B------:R-:W-:Y:S05]  /*d230*/  BSYNC B1 ;  /* 0x0000000000017941 */ /* 0x000fea0003800000 */
.L_x_163:
        /* <DEDUP_REMOVED lines=13> */
.L_x_166:
[----:B------:R-:W-:Y:S05]  /*d310*/  BSYNC B1 ;  /* 0x0000000000017941 */ /* 0x000fea0003800000 */
.L_x_165:
        /* <DEDUP_REMOVED lines=13> */
.L_x_168:
[----:B------:R-:W-:Y:S05]  /*d3f0*/  BSYNC B1 ;  /* 0x0000000000017941 */ /* 0x000fea0003800000 */
.L_x_167:
        /* <DEDUP_REMOVED lines=14> */
.L_x_170:
[----:B------:R-:W-:Y:S05]  /*d4e0*/  BSYNC B1 ;  /* 0x0000000000017941 */ /* 0x000fea0003800000 */
.L_x_169:
        /* <DEDUP_REMOVED lines=14> */
.L_x_172:
[----:B------:R-:W-:Y:S05]  /*d5d0*/  BSYNC B1 ;  /* 0x0000000000017941 */ /* 0x000fea0003800000 */
.L_x_171:
        /* <DEDUP_REMOVED lines=13> */
.L_x_174:
[----:B------:R-:W-:Y:S05]  /*d6b0*/  BSYNC B1 ;  /* 0x0000000000017941 */ /* 0x000fea0003800000 */
.L_x_173:
        /* <DEDUP_REMOVED lines=13> */
.L_x_176:
[----:B------:R-:W-:Y:S05]  /*d790*/  BSYNC B1 ;  /* 0x0000000000017941 */ /* 0x000fea0003800000 */
.L_x_175:
        /* <DEDUP_REMOVED lines=14> */
.L_x_178:
[----:B------:R-:W-:Y:S05]  /*d880*/  BSYNC B1 ;  /* 0x0000000000017941 */ /* 0x000fea0003800000 */
.L_x_177:
        /* <DEDUP_REMOVED lines=14> */
.L_x_180:
[----:B------:R-:W-:Y:S05]  /*d970*/  BSYNC B1 ;  /* 0x0000000000017941 */ /* 0x000fea0003800000 */
.L_x_179:
        /* <DEDUP_REMOVED lines=13> */
.L_x_182:
[----:B------:R-:W-:Y:S05]  /*da50*/  BSYNC B1 ;  /* 0x0000000000017941 */ /* 0x000fea0003800000 */
.L_x_181:
        /* <DEDUP_REMOVED lines=13> */
.L_x_184:
[----:B------:R-:W-:Y:S05]  /*db30*/  BSYNC B1 ;  /* 0x0000000000017941 */ /* 0x000fea0003800000 */
.L_x_183:
        /* <DEDUP_REMOVED lines=14> */
.L_x_186:
[----:B------:R-:W-:Y:S05]  /*dc20*/  BSYNC B1 ;  /* 0x0000000000017941 */ /* 0x000fea0003800000 */
.L_x_185:
        /* <DEDUP_REMOVED lines=14> */
.L_x_188:
[----:B------:R-:W-:Y:S05]  /*dd10*/  BSYNC B1 ;  /* 0x0000000000017941 */ /* 0x000fea0003800000 */
.L_x_187:
        /* <DEDUP_REMOVED lines=13> */
.L_x_190:
[----:B------:R-:W-:Y:S05]  /*ddf0*/  BSYNC B1 ;  /* 0x0000000000017941 */ /* 0x000fea0003800000 */
.L_x_189:
        /* <DEDUP_REMOVED lines=13> */
.L_x_192:
[----:B------:R-:W-:Y:S05]  /*ded0*/  BSYNC B1 ;  /* 0x0000000000017941 */ /* 0x000fea0003800000 */
.L_x_191:
        /* <DEDUP_REMOVED lines=14> */
.L_x_194:
[----:B------:R-:W-:Y:S05]  /*dfc0*/  BSYNC B1 ;  /* 0x0000000000017941 */ /* 0x000fea0003800000 */
.L_x_193:
        /* <DEDUP_REMOVED lines=14> */
.L_x_196:
[----:B------:R-:W-:Y:S05]  /*e0b0*/  BSYNC B1 ;  /* 0x0000000000017941 */ /* 0x000fea0003800000 */
.L_x_195:
        /* <DEDUP_REMOVED lines=13> */
.L_x_198:
[----:B------:R-:W-:Y:S05]  /*e190*/  BSYNC B1 ;  /* 0x0000000000017941 */ /* 0x000fea0003800000 */
.L_x_197:
        /* <DEDUP_REMOVED lines=13> */
.L_x_200:
[----:B------:R-:W-:Y:S05]  /*e270*/  BSYNC B1 ;  /* 0x0000000000017941 */ /* 0x000fea0003800000 */
.L_x_199:
        /* <DEDUP_REMOVED lines=14> */
.L_x_202:
[----:B------:R-:W-:Y:S05]  /*e360*/  BSYNC B1 ;  /* 0x0000000000017941 */ /* 0x000fea0003800000 */
.L_x_201:
        /* <DEDUP_REMOVED lines=14> */
.L_x_204:
[----:B------:R-:W-:Y:S05]  /*e450*/  BSYNC B1 ;  /* 0x0000000000017941 */ /* 0x000fea0003800000 */
.L_x_203:
        /* <DEDUP_REMOVED lines=13> */
.L_x_206:
[----:B------:R-:W-:Y:S05]  /*e530*/  BSYNC B1 ;  /* 0x0000000000017941 */ /* 0x000fea0003800000 */
.L_x_205:
        /* <DEDUP_REMOVED lines=13> */
.L_x_208:
[----:B------:R-:W-:Y:S05]  /*e610*/  BSYNC B1 ;  /* 0x0000000000017941 */ /* 0x000fea0003800000 */
.L_x_207:
        /* <DEDUP_REMOVED lines=14> */
.L_x_210:
[----:B------:R-:W-:Y:S05]  /*e700*/  BSYNC B1 ;  /* 0x0000000000017941 */ /* 0x000fea0003800000 */
.L_x_209:
        /* <DEDUP_REMOVED lines=14> */
.L_x_212:
[----:B------:R-:W-:Y:S05]  /*e7f0*/  BSYNC B1 ;  /* 0x0000000000017941 */ /* 0x000fea0003800000 */
.L_x_211:
        /* <DEDUP_REMOVED lines=13> */
.L_x_214:
[----:B------:R-:W-:Y:S05]  /*e8d0*/  BSYNC B1 ;  /* 0x0000000000017941 */ /* 0x000fea0003800000 */
.L_x_213:
        /* <DEDUP_REMOVED lines=13> */
.L_x_216:
[----:B------:R-:W-:Y:S05]  /*e9b0*/  BSYNC B1 ;  /* 0x0000000000017941 */ /* 0x000fea0003800000 */
.L_x_215:
        /* <DEDUP_REMOVED lines=14> */
.L_x_218:
[----:B------:R-:W-:Y:S05]  /*eaa0*/  BSYNC B1 ;  /* 0x0000000000017941 */ /* 0x000fea0003800000 */
.L_x_217:
        /* <DEDUP_REMOVED lines=14> */
.L_x_220:
[----:B------:R-:W-:Y:S05]  /*eb90*/  BSYNC B1 ;  /* 0x0000000000017941 */ /* 0x000fea0003800000 */
.L_x_219:
        /* <DEDUP_REMOVED lines=13> */
.L_x_222:
[----:B------:R-:W-:Y:S05]  /*ec70*/  BSYNC B1 ;  /* 0x0000000000017941 */ /* 0x000fea0003800000 */
.L_x_221:
        /* <DEDUP_REMOVED lines=13> */
.L_x_224:
[----:B------:R-:W-:Y:S05]  /*ed50*/  BSYNC B1 ;  /* 0x0000000000017941 */ /* 0x000fea0003800000 */
.L_x_223:
        /* <DEDUP_REMOVED lines=14> */
.L_x_226:
[----:B------:R-:W-:Y:S05]  /*ee40*/  BSYNC B1 ;  /* 0x0000000000017941 */ /* 0x000fea0003800000 */
.L_x_225:
        /* <DEDUP_REMOVED lines=14> */
.L_x_228:
[----:B------:R-:W-:Y:S05]  /*ef30*/  BSYNC B1 ;  /* 0x0000000000017941 */ /* 0x000fea0003800000 */
.L_x_227:
        /* <DEDUP_REMOVED lines=13> */
.L_x_230:
[----:B------:R-:W-:Y:S05]  /*f010*/  BSYNC B1 ;  /* 0x0000000000017941 */ /* 0x000fea0003800000 */
.L_x_229:
        /* <DEDUP_REMOVED lines=13> */
.L_x_232:
[----:B------:R-:W-:Y:S05]  /*f0f0*/  BSYNC B1 ;  /* 0x0000000000017941 */ /* 0x000fea0003800000 */
.L_x_231:
        /* <DEDUP_REMOVED lines=14> */
.L_x_234:
[----:B------:R-:W-:Y:S05]  /*f1e0*/  BSYNC B1 ;  /* 0x0000000000017941 */ /* 0x000fea0003800000 */
.L_x_233:
        /* <DEDUP_REMOVED lines=14> */
.L_x_236:
[----:B------:R-:W-:Y:S05]  /*f2d0*/  BSYNC B1 ;  /* 0x0000000000017941 */ /* 0x000fea0003800000 */
.L_x_235:
        /* <DEDUP_REMOVED lines=13> */
.L_x_238:
[----:B------:R-:W-:Y:S05]  /*f3b0*/  BSYNC B1 ;  /* 0x0000000000017941 */ /* 0x000fea0003800000 */
.L_x_237:
        /* <DEDUP_REMOVED lines=13> */
.L_x_240:
[----:B------:R-:W-:Y:S05]  /*f490*/  BSYNC B1 ;  /* 0x0000000000017941 */ /* 0x000fea0003800000 */
.L_x_239:
        /* <DEDUP_REMOVED lines=14> */
.L_x_242:
[----:B------:R-:W-:Y:S05]  /*f580*/  BSYNC B1 ;  /* 0x0000000000017941 */ /* 0x000fea0003800000 */
.L_x_241:
        /* <DEDUP_REMOVED lines=14> */
.L_x_244:
[----:B------:R-:W-:Y:S05]  /*f670*/  BSYNC B1 ;  /* 0x0000000000017941 */ /* 0x000fea0003800000 */
.L_x_243:
        /* <DEDUP_REMOVED lines=13> */
.L_x_246:
[----:B------:R-:W-:Y:S05]  /*f750*/  BSYNC B1 ;  /* 0x0000000000017941 */ /* 0x000fea0003800000 */
.L_x_245:
        /* <DEDUP_REMOVED lines=13> */
.L_x_248:
[----:B------:R-:W-:Y:S05]  /*f830*/  BSYNC B1 ;  /* 0x0000000000017941 */ /* 0x000fea0003800000 */
.L_x_247:
        /* <DEDUP_REMOVED lines=14> */
.L_x_250:
[----:B------:R-:W-:Y:S05]  /*f920*/  BSYNC B1 ;  /* 0x0000000000017941 */ /* 0x000fea0003800000 */
.L_x_249:
        /* <DEDUP_REMOVED lines=14> */
.L_x_252:
[----:B------:R-:W-:Y:S05]  /*fa10*/  BSYNC B1 ;  /* 0x0000000000017941 */ /* 0x000fea0003800000 */
.L_x_251:
        /* <DEDUP_REMOVED lines=13> */
.L_x_254:
[----:B------:R-:W-:Y:S05]  /*faf0*/  BSYNC B1 ;  /* 0x0000000000017941 */ /* 0x000fea0003800000 */
.L_x_253:
        /* <DEDUP_REMOVED lines=13> */
.L_x_256:
[----:B------:R-:W-:Y:S05]  /*fbd0*/  BSYNC B1 ;  /* 0x0000000000017941 */ /* 0x000fea0003800000 */
.L_x_255:
        /* <DEDUP_REMOVED lines=14> */
.L_x_258:
[----:B------:R-:W-:Y:S05]  /*fcc0*/  BSYNC B1 ;  /* 0x0000000000017941 */ /* 0x000fea0003800000 */
.L_x_257:
        /* <DEDUP_REMOVED lines=14> */
.L_x_260:
[----:B------:R-:W-:Y:S05]  /*fdb0*/  BSYNC B1 ;  /* 0x0000000000017941 */ /* 0x000fea0003800000 */
.L_x_259:
        /* <DEDUP_REMOVED lines=13> */
.L_x_262:
[----:B------:R-:W-:Y:S05]  /*fe90*/  BSYNC B1 ;  /* 0x0000000000017941 */ /* 0x000fea0003800000 */
.L_x_261:
        /* <DEDUP_REMOVED lines=13> */
.L_x_264:
[----:B------:R-:W-:Y:S05]  /*ff70*/  BSYNC B1 ;  /* 0x0000000000017941 */ /* 0x000fea0003800000 */
.L_x_263:
        /* <DEDUP_REMOVED lines=14> */
.L_x_266:
[----:B------:R-:W-:Y:S05]  /*10060*/  BSYNC B1 ;  /* 0x0000000000017941 */ /* 0x000fea0003800000 */
.L_x_265:
        /* <DEDUP_REMOVED lines=14> */
.L_x_268:
[----:B------:R-:W-:Y:S05]  /*10150*/  BSYNC B1 ;  /* 0x0000000000017941 */ /* 0x000fea0003800000 */
.L_x_267:
        /* <DEDUP_REMOVED lines=13> */
.L_x_270:
[----:B------:R-:W-:Y:S05]  /*10230*/  BSYNC B1 ;  /* 0x0000000000017941 */ /* 0x000fea0003800000 */
.L_x_269:
        /* <DEDUP_REMOVED lines=13> */
.L_x_272:
[----:B------:R-:W-:Y:S05]  /*10310*/  BSYNC B1 ;  /* 0x0000000000017941 */ /* 0x000fea0003800000 */
.L_x_271:
        /* <DEDUP_REMOVED lines=14> */
.L_x_274:
[----:B------:R-:W-:Y:S05]  /*10400*/  BSYNC B1 ;  /* 0x0000000000017941 */ /* 0x000fea0003800000 */
.L_x_273:
        /* <DEDUP_REMOVED lines=14> */
.L_x_276:
[----:B------:R-:W-:Y:S05]  /*104f0*/  BSYNC B1 ;  /* 0x0000000000017941 */ /* 0x000fea0003800000 */
.L_x_275:
        /* <DEDUP_REMOVED lines=13> */
.L_x_278:
[----:B------:R-:W-:Y:S05]  /*105d0*/  BSYNC B1 ;  /* 0x0000000000017941 */ /* 0x000fea0003800000 */
.L_x_277:
        /* <DEDUP_REMOVED lines=13> */
.L_x_280:
[----:B------:R-:W-:Y:S05]  /*106b0*/  BSYNC B1 ;  /* 0x0000000000017941 */ /* 0x000fea0003800000 */
.L_x_279:
        /* <DEDUP_REMOVED lines=14> */
.L_x_282:
[----:B------:R-:W-:Y:S05]  /*107a0*/  BSYNC B1 ;  /* 0x0000000000017941 */ /* 0x000fea0003800000 */
.L_x_281:
        /* <DEDUP_REMOVED lines=14> */
.L_x_284:
[----:B------:R-:W-:Y:S05]  /*10890*/  BSYNC B1 ;  /* 0x0000000000017941 */ /* 0x000fea0003800000 */
.L_x_283:
        /* <DEDUP_REMOVED lines=13> */
.L_x_286:
[----:B------:R-:W-:Y:S05]  /*10970*/  BSYNC B1 ;  /* 0x0000000000017941 */ /* 0x000fea0003800000 */
.L_x_285:
        /* <DEDUP_REMOVED lines=13> */
.L_x_288:
[----:B------:R-:W-:Y:S05]  /*10a50*/  BSYNC B1 ;  /* 0x0000000000017941 */ /* 0x000fea0003800000 */
.L_x_287:
        /* <DEDUP_REMOVED lines=14> */
.L_x_290:
[----:B------:R-:W-:Y:S05]  /*10b40*/  BSYNC B1 ;  /* 0x0000000000017941 */ /* 0x000fea0003800000 */
.L_x_289:
        /* <DEDUP_REMOVED lines=14> */
.L_x_292:
[----:B------:R-:W-:Y:S05]  /*10c30*/  BSYNC B1 ;  /* 0x0000000000017941 */ /* 0x000fea0003800000 */
.L_x_291:
        /* <DEDUP_REMOVED lines=13> */
.L_x_294:
[----:B------:R-:W-:Y:S05]  /*10d10*/  BSYNC B1 ;  /* 0x0000000000017941 */ /* 0x000fea0003800000 */
.L_x_293:
        /* <DEDUP_REMOVED lines=13> */
.L_x_296:
[----:B------:R-:W-:Y:S05]  /*10df0*/  BSYNC B1 ;  /* 0x0000000000017941 */ /* 0x000fea0003800000 */
.L_x_295:
        /* <DEDUP_REMOVED lines=14> */
.L_x_298:
[----:B------:R-:W-:Y:S05]  /*10ee0*/  BSYNC B1 ;  /* 0x0000000000017941 */ /* 0x000fea0003800000 */
.L_x_297:
        /* <DEDUP_REMOVED lines=14> */
.L_x_300:
[----:B------:R-:W-:Y:S05]  /*10fd0*/  BSYNC B1 ;  /* 0x0000000000017941 */ /* 0x000fea0003800000 */
.L_x_299:
        /* <DEDUP_REMOVED lines=13> */
.L_x_302:
[----:B------:R-:W-:Y:S05]  /*110b0*/  BSYNC B1 ;  /* 0x0000000000017941 */ /* 0x000fea0003800000 */
.L_x_301:
        /* <DEDUP_REMOVED lines=13> */
.L_x_304:
[----:B------:R-:W-:Y:S05]  /*11190*/  BSYNC B1 ;  /* 0x0000000000017941 */ /* 0x000fea0003800000 */
.L_x_303:
        /* <DEDUP_REMOVED lines=14> */
.L_x_306:
[----:B------:R-:W-:Y:S05]  /*11280*/  BSYNC B1 ;  /* 0x0000000000017941 */ /* 0x000fea0003800000 */
.L_x_305:
        /* <DEDUP_REMOVED lines=14> */
.L_x_308:
[----:B------:R-:W-:Y:S05]  /*11370*/  BSYNC B1 ;  /* 0x0000000000017941 */ /* 0x000fea0003800000 */
.L_x_307:
        /* <DEDUP_REMOVED lines=13> */
.L_x_310:
[----:B------:R-:W-:Y:S05]  /*11450*/  BSYNC B1 ;  /* 0x0000000000017941 */ /* 0x000fea0003800000 */
.L_x_309:
        /* <DEDUP_REMOVED lines=13> */
.L_x_312:
[----:B------:R-:W-:Y:S05]  /*11530*/  BSYNC B1 ;  /* 0x0000000000017941 */ /* 0x000fea0003800000 */
.L_x_311:
        /* <DEDUP_REMOVED lines=14> */
.L_x_314:
[----:B------:R-:W-:Y:S05]  /*11620*/  BSYNC B1 ;  /* 0x0000000000017941 */ /* 0x000fea0003800000 */
.L_x_313:
        /* <DEDUP_REMOVED lines=14> */
.L_x_316:
[----:B------:R-:W-:Y:S05]  /*11710*/  BSYNC B1 ;  /* 0x0000000000017941 */ /* 0x000fea0003800000 */
.L_x_315:
        /* <DEDUP_REMOVED lines=13> */
.L_x_318:
[----:B------:R-:W-:Y:S05]  /*117f0*/  BSYNC B1 ;  /* 0x0000000000017941 */ /* 0x000fea0003800000 */
.L_x_317:
        /* <DEDUP_REMOVED lines=13> */
.L_x_320:
[----:B------:R-:W-:Y:S05]  /*118d0*/  BSYNC B1 ;  /* 0x0000000000017941 */ /* 0x000fea0003800000 */
.L_x_319:
        /* <DEDUP_REMOVED lines=14> */
.L_x_322:
[----:B------:R-:W-:Y:S05]  /*119c0*/  BSYNC B1 ;  /* 0x0000000000017941 */ /* 0x000fea0003800000 */
.L_x_321:
        /* <DEDUP_REMOVED lines=14> */
.L_x_324:
[----:B------:R-:W-:Y:S05]  /*11ab0*/  BSYNC B1 ;  /* 0x0000000000017941 */ /* 0x000fea0003800000 */
.L_x_323:
        /* <DEDUP_REMOVED lines=13> */
.L_x_326:
[----:B------:R-:W-:Y:S05]  /*11b90*/  BSYNC B1 ;  /* 0x0000000000017941 */ /* 0x000fea0003800000 */
.L_x_325:
        /* <DEDUP_REMOVED lines=13> */
.L_x_328:
[----:B------:R-:W-:Y:S05]  /*11c70*/  BSYNC B1 ;  /* 0x0000000000017941 */ /* 0x000fea0003800000 */
.L_x_327:
        /* <DEDUP_REMOVED lines=14> */
.L_x_330:
[----:B------:R-:W-:Y:S05]  /*11d60*/  BSYNC B1 ;  /* 0x0000000000017941 */ /* 0x000fea0003800000 */
.L_x_329:
        /* <DEDUP_REMOVED lines=14> */
.L_x_332:
[----:B------:R-:W-:Y:S05]  /*11e50*/  BSYNC B1 ;  /* 0x0000000000017941 */ /* 0x000fea0003800000 */
.L_x_331:
        /* <DEDUP_REMOVED lines=13> */
.L_x_334:
[----:B------:R-:W-:Y:S05]  /*11f30*/  BSYNC B1 ;  /* 0x0000000000017941 */ /* 0x000fea0003800000 */
.L_x_333:
        /* <DEDUP_REMOVED lines=13> */
.L_x_336:
[----:B------:R-:W-:Y:S05]  /*12010*/  BSYNC B1 ;  /* 0x0000000000017941 */ /* 0x000fea0003800000 */
.L_x_335:
        /* <DEDUP_REMOVED lines=14> */
.L_x_338:
[----:B------:R-:W-:Y:S05]  /*12100*/  BSYNC B1 ;  /* 0x0000000000017941 */ /* 0x000fea0003800000 */
.L_x_337:
        /* <DEDUP_REMOVED lines=14> */
.L_x_340:
[----:B------:R-:W-:Y:S05]  /*121f0*/  BSYNC B1 ;  /* 0x0000000000017941 */ /* 0x000fea0003800000 */
.L_x_339:
        /* <DEDUP_REMOVED lines=13> */
.L_x_342:
[----:B------:R-:W-:Y:S05]  /*122d0*/  BSYNC B1 ;  /* 0x0000000000017941 */ /* 0x000fea0003800000 */
.L_x_341:
        /* <DEDUP_REMOVED lines=13> */
.L_x_344:
[----:B------:R-:W-:Y:S05]  /*123b0*/  BSYNC B1 ;  /* 0x0000000000017941 */ /* 0x000fea0003800000 */
.L_x_343:
        /* <DEDUP_REMOVED lines=14> */
.L_x_346:
[----:B------:R-:W-:Y:S05]  /*124a0*/  BSYNC B1 ;  /* 0x0000000000017941 */ /* 0x000fea0003800000 */
.L_x_345:
        /* <DEDUP_REMOVED lines=14> */
.L_x_348:
[----:B------:R-:W-:Y:S05]  /*12590*/  BSYNC B1 ;  /* 0x0000000000017941 */ /* 0x000fea0003800000 */
.L_x_347:
        /* <DEDUP_REMOVED lines=13> */
.L_x_350:
[----:B------:R-:W-:Y:S05]  /*12670*/  BSYNC B1 ;  /* 0x0000000000017941 */ /* 0x000fea0003800000 */
.L_x_349:
        /* <DEDUP_REMOVED lines=13> */
.L_x_352:
[----:B------:R-:W-:Y:S05]  /*12750*/  BSYNC B1 ;  /* 0x0000000000017941 */ /* 0x000fea0003800000 */
.L_x_351:
        /* <DEDUP_REMOVED lines=14> */
.L_x_354:
[----:B------:R-:W-:Y:S05]  /*12840*/  BSYNC B1 ;  /* 0x0000000000017941 */ /* 0x000fea0003800000 */
.L_x_353:
        /* <DEDUP_REMOVED lines=14> */
.L_x_356:
[----:B------:R-:W-:Y:S05]  /*12930*/  BSYNC B1 ;  /* 0x0000000000017941 */ /* 0x000fea0003800000 */
.L_x_355:
        /* <DEDUP_REMOVED lines=13> */
.L_x_358:
[----:B------:R-:W-:Y:S05]  /*12a10*/  BSYNC B1 ;  /* 0x0000000000017941 */ /* 0x000fea0003800000 */
.L_x_357:
        /* <DEDUP_REMOVED lines=13> */
.L_x_360:
[----:B------:R-:W-:Y:S05]  /*12af0*/  BSYNC B1 ;  /* 0x0000000000017941 */ /* 0x000fea0003800000 */
.L_x_359:
        /* <DEDUP_REMOVED lines=14> */
.L_x_362:
[----:B------:R-:W-:Y:S05]  /*12be0*/  BSYNC B1 ;  /* 0x0000000000017941 */ /* 0x000fea0003800000 */
.L_x_361:
        /* <DEDUP_REMOVED lines=14> */
.L_x_364:
[----:B------:R-:W-:Y:S05]  /*12cd0*/  BSYNC B1 ;  /* 0x0000000000017941 */ /* 0x000fea0003800000 */
.L_x_363:
        /* <DEDUP_REMOVED lines=13> */
.L_x_366:
[----:B------:R-:W-:Y:S05]  /*12db0*/  BSYNC B1 ;  /* 0x0000000000017941 */ /* 0x000fea0003800000 */
.L_x_365:
        /* <DEDUP_REMOVED lines=13> */
.L_x_368:
[----:B------:R-:W-:Y:S05]  /*12e90*/  BSYNC B1 ;  /* 0x0000000000017941 */ /* 0x000fea0003800000 */
.L_x_367:
        /* <DEDUP_REMOVED lines=14> */
.L_x_370:
[----:B------:R-:W-:Y:S05]  /*12f80*/  BSYNC B1 ;  /* 0x0000000000017941 */ /* 0x000fea0003800000 */
.L_x_369:
        /* <DEDUP_REMOVED lines=14> */
.L_x_372:
[----:B------:R-:W-:Y:S05]  /*13070*/  BSYNC B1 ;  /* 0x0000000000017941 */ /* 0x000fea0003800000 */
.L_x_371:
        /* <DEDUP_REMOVED lines=13> */
.L_x_374:
[----:B------:R-:W-:Y:S05]  /*13150*/  BSYNC B1 ;  /* 0x0000000000017941 */ /* 0x000fea0003800000 */
.L_x_373:
        /* <DEDUP_REMOVED lines=13> */
.L_x_376:
[----:B------:R-:W-:Y:S05]  /*13230*/  BSYNC B1 ;  /* 0x0000000000017941 */ /* 0x000fea0003800000 */
.L_x_375:
        /* <DEDUP_REMOVED lines=14> */
.L_x_378:
[----:B------:R-:W-:Y:S05]  /*13320*/  BSYNC B1 ;  /* 0x0000000000017941 */ /* 0x000fea0003800000 */
.L_x_377:
        /* <DEDUP_REMOVED lines=14> */
.L_x_380:
[----:B------:R-:W-:Y:S05]  /*13410*/  BSYNC B1 ;  /* 0x0000000000017941 */ /* 0x000fea0003800000 */
.L_x_379:
        /* <DEDUP_REMOVED lines=13> */
.L_x_382:
[----:B------:R-:W-:Y:S05]  /*134f0*/  BSYNC B1 ;  /* 0x0000000000017941 */ /* 0x000fea0003800000 */
.L_x_381:
        /* <DEDUP_REMOVED lines=13> */
.L_x_384:
[----:B------:R-:W-:Y:S05]  /*135d0*/  BSYNC B1 ;  /* 0x0000000000017941 */ /* 0x000fea0003800000 */
.L_x_383:
        /* <DEDUP_REMOVED lines=14> */
.L_x_386:
[----:B------:R-:W-:Y:S05]  /*136c0*/  BSYNC B1 ;  /* 0x0000000000017941 */ /* 0x000fea0003800000 */
.L_x_385:
        /* <DEDUP_REMOVED lines=14> */
.L_x_388:
[----:B------:R-:W-:Y:S05]  /*137b0*/  BSYNC B1 ;  /* 0x0000000000017941 */ /* 0x000fea0003800000 */
.L_x_387:
        /* <DEDUP_REMOVED lines=13> */
.L_x_390:
[----:B------:R-:W-:Y:S05]  /*13890*/  BSYNC B1 ;  /* 0x0000000000017941 */ /* 0x000fea0003800000 */
.L_x_389:
        /* <DEDUP_REMOVED lines=13> */
.L_x_392:
[----:B------:R-:W-:Y:S05]  /*13970*/  BSYNC B1 ;  /* 0x0000000000017941 */ /* 0x000fea0003800000 */
.L_x_391:
        /* <DEDUP_REMOVED lines=14> */
.L_x_394:
[----:B------:R-:W-:Y:S05]  /*13a60*/  BSYNC B1 ;  /* 0x0000000000017941 */ /* 0x000fea0003800000 */
.L_x_393:
        /* <DEDUP_REMOVED lines=14> */
.L_x_396:
[----:B------:R-:W-:Y:S05]  /*13b50*/  BSYNC B1 ;  /* 0x0000000000017941 */ /* 0x000fea0003800000 */
.L_x_395:
        /* <DEDUP_REMOVED lines=13> */
.L_x_398:
[----:B------:R-:W-:Y:S05]  /*13c30*/  BSYNC B1 ;  /* 0x0000000000017941 */ /* 0x000fea0003800000 */
.L_x_397:
        /* <DEDUP_REMOVED lines=13> */
.L_x_400:
[----:B------:R-:W-:Y:S05]  /*13d10*/  BSYNC B1 ;  /* 0x0000000000017941 */ /* 0x000fea0003800000 */
.L_x_399:
        /* <DEDUP_REMOVED lines=14> */
.L_x_402:
[----:B------:R-:W-:Y:S05]  /*13e00*/  BSYNC B1 ;  /* 0x0000000000017941 */ /* 0x000fea0003800000 */
.L_x_401:
        /* <DEDUP_REMOVED lines=14> */
.L_x_404:
[----:B------:R-:W-:Y:S05]  /*13ef0*/  BSYNC B1 ;  /* 0x0000000000017941 */ /* 0x000fea0003800000 */
.L_x_403:
        /* <DEDUP_REMOVED lines=13> */
.L_x_406:
[----:B------:R-:W-:Y:S05]  /*13fd0*/  BSYNC B1 ;  /* 0x0000000000017941 */ /* 0x000fea0003800000 */
.L_x_405:
        /* <DEDUP_REMOVED lines=13> */
.L_x_408:
[----:B------:R-:W-:Y:S05]  /*140b0*/  BSYNC B1 ;  /* 0x0000000000017941 */ /* 0x000fea0003800000 */
.L_x_407:
        /* <DEDUP_REMOVED lines=14> */
.L_x_410:
[----:B------:R-:W-:Y:S05]  /*141a0*/  BSYNC B1 ;  /* 0x0000000000017941 */ /* 0x000fea0003800000 */
.L_x_409:
        /* <DEDUP_REMOVED lines=14> */
.L_x_412:
[----:B------:R-:W-:Y:S05]  /*14290*/  BSYNC B1 ;  /* 0x0000000000017941 */ /* 0x000fea0003800000 */
.L_x_411:
        /* <DEDUP_REMOVED lines=13> */
.L_x_414:
[----:B------:R-:W-:Y:S05]  /*14370*/  BSYNC B1 ;  /* 0x0000000000017941 */ /* 0x000fea0003800000 */
.L_x_413:
        /* <DEDUP_REMOVED lines=13> */
.L_x_416:
[----:B------:R-:W-:Y:S05]  /*14450*/  BSYNC B1 ;  /* 0x0000000000017941 */ /* 0x000fea0003800000 */
.L_x_415:
[----:B------:R-:W-:Y:S05]  /*14460*/  @P1 BRA `(.L_x_417) ;  /* 0x00000040001c1947 */ /* 0x000fea0003800000 */
[----:B------:R-:W2:Y:S01]  /*14470*/  LDL.LU R2, [R1+0x274] ;  /* 0x0002740001027983 */ /* 0x000ea20000300800 */
[----:B-----5:R-:W-:-:S04]  /*14480*/  LOP3.LUT R0, R0, 0xff, RZ, 0xc0, !PT ;  /* 0x000000ff00007812 */ /* 0x020fc800078ec0ff */
[----:B------:R-:W-:-:S05]  /*14490*/  F2FP.F16.E4M3.UNPACK_B R0, R0 ;  /* 0x00000000ff00723e */ /* 0x000fca00020006ff */
[----:B------:R-:W-:-:S05]  /*144a0*/  HADD2.F32 R0, -RZ, R0.H0_H0 ;  /* 0x20000000ff007230 */ /* 0x000fca0000004100 */
[----:B------:R-:W-:-:S04]  /*144b0*/  FMUL R0, R0, UR21 ;  /* 0x0000001500007c20 */ /* 0x000fc80008400000 */
[----:B--2---:R-:W-:-:S05]  /*144c0*/  FFMA R0, R2, UR20, R0 ;  /* 0x0000001402007c23 */ /* 0x004fca0008000000 */
[----:B0-----:R-:W-:-:S05]  /*144d0*/  F2FP.SATFINITE.E4M3.F32.PACK_AB_MERGE_C R3, RZ, R0, RZ ;  /* 0x00000000ff03723e */ /* 0x001fca00048070ff */
[----:B------:R0:W-:Y:S01]  /*144e0*/  STG.E.U8 desc[UR14][R26.64+0x179], R3 ;  /* 0x000179031a007986 */ /* 0x0001e2000c10110e */
[----:B------:R-:W-:Y:S05]  /*144f0*/  BRA `(.L_x_417) ;  /* 0x0000003c00f87947 */ /* 0x000fea0003800000 */
.L_x_32:
[----:B-----5:R-:W-:Y:S01]  /*14500*/  FMUL R226, R226, UR20 ;  /* 0x00000014e2e27c20 */ /* 0x020fe20008400000 */
[----:B------:R-:W2:Y:S01]  /*14510*/  LDL.LU R227, [R1+0x8] ;  /* 0x0000080001e37983 */ /* 0x000ea20000300800 */
[C---:B------:R-:W-:Y:S01]  /*14520*/  ISETP.GE.AND P0, PT, R36.reuse, 0x2, PT ;  /* 0x000000022400780c */ /* 0x040fe20003f06270 */
[----:B------:R-:W-:Y:S01]  /*14530*/  FMUL R225, R225, UR20 ;  /* 0x00000014e1e17c20 */ /* 0x000fe20008400000 */
[----:B------:R-:W-:Y:S02]  /*14540*/  ISETP.GE.AND P1, PT, R36, 0x1, PT ;  /* 0x000000012400780c */ /* 0x000fe40003f26270 */
[----:B------:R-:W-:Y:S02]  /*14550*/  F2FP.SATFINITE.E4M3.F32.PACK_AB_MERGE_C R29, RZ, R226, RZ ;  /* 0x000000e2ff1d723e */ /* 0x000fe400048070ff */
[----:B------:R-:W3:Y:S01]  /*14560*/  LDL.LU R226, [R1] ;  /* 0x0000000001e27983 */ /* 0x000ee20000300800 */
[C---:B------:R-:W-:Y:S02]  /*14570*/  ISETP.LT.OR P4, PT, R35.reuse, 0x1, !P0 ;  /* 0x000000012300780c */ /* 0x040fe40004781670 */
[----:B------:R-:W-:-:S02]  /*14580*/  ISETP.LT.OR P2, PT, R35, 0x1, !P1 ;  /* 0x000000012300780c */ /* 0x000fc40004f41670 */
[----:B------:R-:W-:Y:S02]  /*14590*/  F2FP.SATFINITE.E4M3.F32.PACK_AB_MERGE_C R225, RZ, R225, RZ ;  /* 0x000000e1ffe1723e */ /* 0x000fe400048070ff */
[----:B------:R-:W-:Y:S01]  /*145a0*/  ISETP.LT.OR P0, PT, R35, 0x9, !P0 ;  /* 0x000000092300780c */ /* 0x000fe20004701670 */
[----:B------:R-:W-:Y:S01]  /*145b0*/  FMUL R223, R223, UR20 ;  /* 0x00000014dfdf7c20 */ /* 0x000fe20008400000 */
[----:B------:R-:W-:-:S05]  /*145c0*/  ISETP.LT.OR P1, PT, R35, 0x9, !P1 ;  /* 0x000000092300780c */ /* 0x000fca0004f21670 */
[----:B------:R-:W-:Y:S01]  /*145d0*/  @!P4 STG.E.U8 desc[UR14][R24.64+0x1], R225 ;  /* 0x000001e11800c986 */ /* 0x000fe2000c10110e */
[----:B------:R-:W-:-:S03]  /*145e0*/  ISETP.GE.AND P4, PT, R36, 0x9, PT ;  /* 0x000000092400780c */ /* 0x000fc60003f86270 */
[----:B------:R0:W-:Y:S01]  /*145f0*/  @!P2 STG.E.U8 desc[UR14][R24.64], R29 ;  /* 0x0000001d1800a986 */ /* 0x0001e2000c10110e */
[----:B------:R-:W-:Y:S01]  /*14600*/  ISETP.GE.AND P2, PT, R36, 0xa, PT ;  /* 0x0000000a2400780c */ /* 0x000fe20003f46270 */
[----:B------:R-:W-:Y:S01]  /*14610*/  FMUL R224, R224, UR20 ;  /* 0x00000014e0e07c20 */ /* 0x000fe20008400000 */
[C---:B------:R-:W-:Y:S01]  /*14620*/  ISETP.LT.OR P5, PT, R35.reuse, 0x1, !P4 ;  /* 0x000000012300780c */ /* 0x040fe200067a1670 */
[----:B------:R-:W-:Y:S01]  /*14630*/  FMUL R222, R222, UR20 ;  /* 0x00000014dede7c20 */ /* 0x000fe20008400000 */
[----:B------:R-:W-:Y:S01]  /*14640*/  ISETP.LT.OR P6, PT, R35, 0x1, !P2 ;  /* 0x000000012300780c */ /* 0x000fe200057c1670 */
[----:B------:R-:W-:Y:S01]  /*14650*/  FMUL R221, R221, UR20 ;  /* 0x00000014dddd7c20 */ /* 0x000fe20008400000 */
[----:B------:R-:W-:Y:S01]  /*14660*/  F2FP.SATFINITE.E4M3.F32.PACK_AB_MERGE_C R223, RZ, R223, RZ ;  /* 0x000000dfffdf723e */ /* 0x000fe200048070ff */
[----:B------:R-:W-:Y:S01]  /*14670*/  FMUL R220, R220, UR20 ;  /* 0x00000014dcdc7c20 */ /* 0x000fe20008400000 */
[----:B------:R-:W-:Y:S01]  /*14680*/  F2FP.SATFINITE.E4M3.F32.PACK_AB_MERGE_C R31, RZ, R222, RZ ;  /* 0x000000deff1f723e */ /* 0x000fe200048070ff */
[----:B------:R-:W-:Y:S01]  /*14690*/  FMUL R219, R219, UR20 ;  /* 0x00000014dbdb7c20 */ /* 0x000fe20008400000 */
[----:B------:R-:W-:Y:S01]  /*146a0*/  FMUL R218, R218, UR20 ;  /* 0x00000014dada7c20 */ /* 0x000fe20008400000 */
[----:B0-----:R-:W-:Y:S01]  /*146b0*/  F2FP.SATFINITE.E4M3.F32.PACK_AB_MERGE_C R29, RZ, R224, RZ ;  /* 0x000000e0ff1d723e */ /* 0x001fe200048070ff */
[----:B------:R-:W-:Y:S01]  /*146c0*/  @!P0 STG.E.U8 desc[UR14][R26.64+0x1], R223 ;  /* 0x000001df1a008986 */ /* 0x000fe2000c10110e */
[----:B------:R-:W-:-:S02]  /*146d0*/  F2FP.SATFINITE.E4M3.F32.PACK_AB_MERGE_C R221, RZ, R221, RZ ;  /* 0x000000ddffdd723e */ /* 0x000fc400048070ff */
[C---:B------:R-:W-:Y:S01]  /*146e0*/  ISETP.GE.AND P0, PT, R36.reuse, 0x11, PT ;  /* 0x000000112400780c */ /* 0x040fe20003f06270 */
[----:B------:R0:W-:Y:S01]  /*146f0*/  @!P1 STG.E.U8 desc[UR14][R26.64], R29 ;  /* 0x0000001d1a009986 */ /* 0x0001e2000c10110e */
[C---:B------:R-:W-:Y:S02]  /*14700*/  ISETP.LT.OR P4, PT, R35.reuse, 0x9, !P4 ;  /* 0x000000092300780c */ /* 0x040fe40006781670 */
[----:B------:R-:W-:Y:S01]  /*14710*/  ISETP.GE.AND P1, PT, R36, 0x12, PT ;  /* 0x000000122400780c */ /* 0x000fe20003f26270 */
[----:B------:R1:W-:Y:S01]  /*14720*/  @!P5 STG.E.U8 desc[UR14][R24.64+0x8], R31 ;  /* 0x0000081f1800d986 */ /* 0x0003e2000c10110e */
[C---:B------:R-:W-:Y:S02]  /*14730*/  ISETP.LT.OR P2, PT, R35.reuse, 0x9, !P2 ;  /* 0x000000092300780c */ /* 0x040fe40005741670 */
[C---:B------:R-:W-:Y:S01]  /*14740*/  ISETP.LT.OR P5, PT, R35.reuse, 0x1, !P0 ;  /* 0x000000012300780c */ /* 0x040fe200047a1670 */
[----:B------:R-:W-:Y:S01]  /*14750*/  @!P6 STG.E.U8 desc[UR14][R24.64+0x9], R221 ;  /* 0x000009dd1800e986 */ /* 0x000fe2000c10110e */
[----:B------:R-:W-:Y:S01]  /*14760*/  ISETP.LT.OR P6, PT, R35, 0x1, !P1 ;  /* 0x000000012300780c */ /* 0x000fe20004fc1670 */
[----:B------:R-:W-:Y:S01]  /*14770*/  FMUL R217, R217, UR20 ;  /* 0x00000014d9d97c20 */ /* 0x000fe20008400000 */
[----:B0-----:R-:W-:Y:S01]  /*14780*/  F2FP.SATFINITE.E4M3.F32.PACK_AB_MERGE_C R29, RZ, R220, RZ ;  /* 0x000000dcff1d723e */ /* 0x001fe200048070ff */
[----:B------:R-:W-:Y:S01]  /*14790*/  FMUL R216, R216, UR20 ;  /* 0x00000014d8d87c20 */ /* 0x000fe20008400000 */
[----:B------:R-:W-:Y:S01]  /*147a0*/  F2FP.SATFINITE.E4M3.F32.PACK_AB_MERGE_C R219, RZ, R219, RZ ;  /* 0x000000dbffdb723e */ /* 0x000fe200048070ff */
[----:B------:R-:W-:Y:S01]  /*147b0*/  FMUL R23, R23, UR20 ;  /* 0x0000001417177c20 */ /* 0x000fe20008400000 */
[----:B-1----:R-:W-:Y:S01]  /*147c0*/  F2FP.SATFINITE.E4M3.F32.PACK_AB_MERGE_C R31, RZ, R218, RZ ;  /* 0x000000daff1f723e */ /* 0x002fe200048070ff */
[----:B------:R0:W-:Y:S01]  /*147d0*/  @!P4 STG.E.U8 desc[UR14][R26.64+0x8], R29 ;  /* 0x0000081d1a00c986 */ /* 0x0001e2000c10110e */
[----:B------:R-:W-:-:S02]  /*147e0*/  F2FP.SATFINITE.E4M3.F32.PACK_AB_MERGE_C R217, RZ, R217, RZ ;  /* 0x000000d9ffd9723e */ /* 0x000fc400048070ff */
[C---:B------:R-:W-:Y:S01]  /*147f0*/  ISETP.GE.AND P4, PT, R36.reuse, 0x19, PT ;  /* 0x000000192400780c */ /* 0x040fe20003f86270 */
[----:B------:R-:W-:Y:S01]  /*14800*/  @!P2 STG.E.U8 desc[UR14][R26.64+0x9], R219 ;  /* 0x000009db1a00a986 */ /* 0x000fe2000c10110e */
        /* <DEDUP_REMOVED lines=12> */
[----:B------:R-:W-:Y:S01]  /*148d0*/  FMUL R19, R19, UR20 ;  /* 0x0000001413137c20 */ /* 0x000fe20008400000 */
[----:B-1----:R-:W-:Y:S01]  /*148e0*/  F2FP.SATFINITE.E4M3.F32.PACK_AB_MERGE_C R31, RZ, R22, RZ ;  /* 0x00000016ff1f723e */ /* 0x002fe200048070ff */
[----:B------:R-:W-:Y:S01]  /*148f0*/  @!P0 STG.E.U8 desc[UR14][R26.64+0x10], R29 ;  /* 0x0000101d1a008986 */ /* 0x000fe2000c10110e */
[----:B------:R-:W-:-:S02]  /*14900*/  F2FP.SATFINITE.E4M3.F32.PACK_AB_MERGE_C R21, RZ, R21, RZ ;  /* 0x00000015ff15723e */ /* 0x000fc400048070ff */
[C---:B------:R-:W-:Y:S01]  /*14910*/  ISETP.GE.AND P0, PT, R36.reuse, 0x21, PT ;  /* 0x000000212400780c */ /* 0x040fe20003f06270 */
[----:B------:R0:W-:Y:S01]  /*14920*/  @!P1 STG.E.U8 desc[UR14][R26.64+0x11], R23 ;  /* 0x000011171a009986 */ /* 0x0001e2000c10110e */
[C---:B------:R-:W-:Y:S02]  /*14930*/  ISETP.LT.OR P4, PT, R35.reuse, 0x9, !P4 ;  /* 0x000000092300780c */ /* 0x040fe40006781670 */
[----:B------:R-:W-:Y:S01]  /*14940*/  ISETP.GE.AND P1, PT, R36, 0x22, PT ;  /* 0x000000222400780c */ /* 0x000fe20003f26270 */
[----:B------:R-:W-:Y:S01]  /*14950*/  @!P5 STG.E.U8 desc[UR14][R24.64+0x18], R31 ;  /* 0x0000181f1800d986 */ /* 0x000fe2000c10110e */
[C---:B------:R-:W-:Y:S02]  /*14960*/  ISETP.LT.OR P2, PT, R35.reuse, 0x9, !P2 ;  /* 0x000000092300780c */ /* 0x040fe40005741670 */
[C---:B------:R-:W-:Y:S01]  /*14970*/  ISETP.LT.OR P5, PT, R35.reuse, 0x1, !P0 ;  /* 0x000000012300780c */ /* 0x040fe200047a1670 */
[----:B------:R1:W-:Y:S01]  /*14980*/  @!P6 STG.E.U8 desc[UR14][R24.64+0x19], R21 ;  /* 0x000019151800e986 */ /* 0x0003e2000c10110e */
[----:B------:R-:W-:Y:S01]  /*14990*/  ISETP.LT.OR P6, PT, R35, 0x1, !P1 ;  /* 0x000000012300780c */ /* 0x000fe20004fc1670 */
[----:B------:R-:W-:Y:S01]  /*149a0*/  FMUL R18, R18, UR20 ;  /* 0x0000001412127c20 */ /* 0x000fe20008400000 */
[----:B------:R-:W-:Y:S01]  /*149b0*/  FMUL R17, R17, UR20 ;  /* 0x0000001411117c20 */ /* 0x000fe20008400000 */
[----:B0-----:R-:W-:Y:S01]  /*149c0*/  F2FP.SATFINITE.E4M3.F32.PACK_AB_MERGE_C R23, RZ, R20, RZ ;  /* 0x00000014ff17723e */ /* 0x001fe200048070ff */
[----:B------:R-:W-:Y:S01]  /*149d0*/  FMUL R16, R16, UR20 ;  /* 0x0000001410107c20 */ /* 0x000fe20008400000 */
[----:B------:R-:W-:Y:S01]  /*149e0*/  F2FP.SATFINITE.E4M3.F32.PACK_AB_MERGE_C R19, RZ, R19, RZ ;  /* 0x00000013ff13723e */ /* 0x000fe200048070ff */
[----:B------:R-:W-:Y:S01]  /*149f0*/  FMUL R15, R15, UR20 ;  /* 0x000000140f0f7c20 */ /* 0x000fe20008400000 */
[----:B------:R-:W-:Y:S01]  /*14a00*/  F2FP.SATFINITE.E4M3.F32.PACK_AB_MERGE_C R17, RZ, R17, RZ ;  /* 0x00000011ff11723e */ /* 0x000fe200048070ff */
[----:B------:R-:W-:Y:S01]  /*14a10*/  @!P4 STG.E.U8 desc[UR14][R26.64+0x18], R23 ;  /* 0x000018171a00c986 */ /* 0x000fe2000c10110e */
[----:B------:R-:W-:-:S02]  /*14a20*/  ISETP.GE.AND P4, PT, R36, 0x29, PT ;  /* 0x000000292400780c */ /* 0x000fc40003f86270 */
[----:B-1----:R-:W-:Y:S01]  /*14a30*/  F2FP.SATFINITE.E4M3.F32.PACK_AB_MERGE_C R21, RZ, R18, RZ ;  /* 0x00000012ff15723e */ /* 0x002fe200048070ff */
        /* <DEDUP_REMOVED lines=37> */
[----:B------:R-:W-:Y:S02]  /*14c90*/  ISETP.GE.AND P2, PT, R36, 0x3a, PT ;  /* 0x0000003a2400780c */ /* 0x000fe40003f46270 */
[C---:B------:R-:W-:Y:S01]  /*14ca0*/  ISETP.LT.OR P0, PT, R35.reuse, 0x9, !P0 ;  /* 0x000000092300780c */ /* 0x040fe20004701670 */
[----:B------:R-:W-:Y:S01]  /*14cb0*/  @!P5 STG.E.U8 desc[UR14][R24.64+0x30], R13 ;  /* 0x0000300d1800d986 */ /* 0x000fe2000c10110e */
[C---:B------:R-:W-:Y:S02]  /*14cc0*/  ISETP.LT.OR P1, PT, R35.reuse, 0x9, !P1 ;  /* 0x000000092300780c */ /* 0x040fe40004f21670 */
[C---:B------:R-:W-:Y:S01]  /*14cd0*/  ISETP.LT.OR P5, PT, R35.reuse, 0x1, !P4 ;  /* 0x000000012300780c */ /* 0x040fe200067a1670 */
[----:B------:R1:W-:Y:S01]  /*14ce0*/  @!P6 STG.E.U8 desc[UR14][R24.64+0x31], R9 ;  /* 0x000031091800e986 */ /* 0x0003e2000c10110e */
[C---:B------:R-:W-:Y:S01]  /*14cf0*/  ISETP.LT.OR P6, PT, R35.reuse, 0x1, !P2 ;  /* 0x000000012300780c */ /* 0x040fe200057c1670 */
[----:B------:R-:W-:Y:S01]  /*14d00*/  FMUL R6, R6, UR20 ;  /* 0x0000001406067c20 */ /* 0x000fe20008400000 */
[----:B------:R-:W-:Y:S01]  /*14d10*/  ISETP.LT.OR P2, PT, R35, 0x9, !P2 ;  /* 0x000000092300780c */ /* 0x000fe20005741670 */
[----:B------:R-:W-:Y:S01]  /*14d20*/  FMUL R5, R5, UR20 ;  /* 0x0000001405057c20 */ /* 0x000fe20008400000 */
[----:B------:R-:W-:Y:S01]  /*14d30*/  FMUL R3, R3, UR20 ;  /* 0x0000001403037c20 */ /* 0x000fe20008400000 */
[----:B0-----:R-:W-:Y:S01]  /*14d40*/  F2FP.SATFINITE.E4M3.F32.PACK_AB_MERGE_C R11, RZ, R8, RZ ;  /* 0x00000008ff0b723e */ /* 0x001fe200048070ff */
[----:B------:R-:W4:Y:S01]  /*14d50*/  LDL.LU R225, [R1+0x10] ;  /* 0x0000100001e17983 */ /* 0x000f220000300800 */
[----:B------:R-:W-:Y:S01]  /*14d60*/  F2FP.SATFINITE.E4M3.F32.PACK_AB_MERGE_C R7, RZ, R7, RZ ;  /* 0x00000007ff07723e */ /* 0x000fe200048070ff */
[----:B------:R-:W-:Y:S01]  /*14d70*/  FMUL R0, R0, UR20 ;  /* 0x0000001400007c20 */ /* 0x000fe20008400000 */
[----:B------:R-:W-:Y:S01]  /*14d80*/  F2FP.SATFINITE.E4M3.F32.PACK_AB_MERGE_C R5, RZ, R5, RZ ;  /* 0x00000005ff05723e */ /* 0x000fe200048070ff */
[----:B------:R-:W4:Y:S01]  /*14d90*/  LDL.LU R223, [R1+0xc] ;  /* 0x00000c0001df7983 */ /* 0x000f220000300800 */
[----:B-1----:R-:W-:-:S02]  /*14da0*/  F2FP.SATFINITE.E4M3.F32.PACK_AB_MERGE_C R9, RZ, R6, RZ ;  /* 0x00000006ff09723e */ /* 0x002fc400048070ff */
[----:B------:R-:W-:Y:S01]  /*14db0*/  F2FP.SATFINITE.E4M3.F32.PACK_AB_MERGE_C R3, RZ, R3, RZ ;  /* 0x00000003ff03723e */ /* 0x000fe200048070ff */
[----:B------:R-:W4:Y:S04]  /*14dc0*/  LDL.LU R221, [R1+0x4] ;  /* 0x0000040001dd7983 */ /* 0x000f280000300800 */
[----:B------:R-:W-:Y:S04]  /*14dd0*/  @!P0 STG.E.U8 desc[UR14][R26.64+0x30], R11 ;  /* 0x0000300b1a008986 */ /* 0x000fe8000c10110e */
[----:B------:R-:W-:Y:S04]  /*14de0*/  @!P1 STG.E.U8 desc[UR14][R26.64+0x31], R7 ;  /* 0x000031071a009986 */ /* 0x000fe8000c10110e */
[----:B------:R0:W-:Y:S04]  /*14df0*/  @!P5 STG.E.U8 desc[UR14][R24.64+0x38], R9 ;  /* 0x000038091800d986 */ /* 0x0001e8000c10110e */
[----:B------:R-:W-:Y:S04]  /*14e00*/  @!P6 STG.E.U8 desc[UR14][R24.64+0x39], R5 ;  /* 0x000039051800e986 */ /* 0x000fe8000c10110e */
[----:B------:R-:W4:Y:S01]  /*14e10*/  LDL.LU R222, [R1+0x14] ;  /* 0x0000140001de7983 */ /* 0x000f220000300800 */
[----:B0-----:R-:W-:-:S03]  /*14e20*/  F2FP.SATFINITE.E4M3.F32.PACK_AB_MERGE_C R9, RZ, R0, RZ ;  /* 0x00000000ff09723e */ /* 0x001fc600048070ff */
[----:B------:R2:W-:Y:S02]  /*14e30*/  @!P2 STG.E.U8 desc[UR14][R26.64+0x39], R3 ;  /* 0x000039031a00a986 */ /* 0x0005e4000c10110e */
[----:B--2---:R-:W-:Y:S01]  /*14e40*/  FMUL R3, R227, UR20 ;  /* 0x00000014e3037c20 */ /* 0x004fe20008400000 */
[----:B---3--:R-:W-:Y:S02]  /*14e50*/  FMUL R0, R226, UR20 ;  /* 0x00000014e2007c20 */ /* 0x008fe40008400000 */
[----:B------:R-:W2:Y:S04]  /*14e60*/  LDL.LU R226, [R1+0x18] ;  /* 0x0000180001e27983 */ /* 0x000ea80000300800 */
[----:B------:R-:W3:Y:S04]  /*14e70*/  LDL.LU R224, [R1+0x1c] ;  /* 0x00001c0001e07983 */ /* 0x000ee80000300800 */
[----:B------:R-:W3:Y:S01]  /*14e80*/  LDL.LU R227, [R1+0x20] ;  /* 0x0000200001e37983 */ /* 0x000ee20000300800 */
[----:B------:R-:W-:-:S02]  /*14e90*/  ISETP.GE.AND P0, PT, R36, 0x41, PT ;  /* 0x000000412400780c */ /* 0x000fc40003f06270 */
[C---:B------:R-:W-:Y:S02]  /*14ea0*/  ISETP.LT.OR P4, PT, R35.reuse, 0x9, !P4 ;  /* 0x000000092300780c */ /* 0x040fe40006781670 */
[C---:B------:R-:W-:Y:S01]  /*14eb0*/  ISETP.LT.OR P5, PT, R35.reuse, 0x1, !P0 ;  /* 0x000000012300780c */ /* 0x040fe200047a1670 */
[----:B------:R-:W-:Y:S01]  /*14ec0*/  FMUL R4, R4, UR20 ;  /* 0x0000001404047c20 */ /* 0x000fe20008400000 */
[----:B------:R-:W-:Y:S01]  /*14ed0*/  ISETP.GE.AND P1, PT, R36, 0x42, PT ;  /* 0x000000422400780c */ /* 0x000fe20003f26270 */
[----:B------:R-:W-:Y:S01]  /*14ee0*/  FMUL R2, R2, UR20 ;  /* 0x0000001402027c20 */ /* 0x000fe20008400000 */
[C---:B------:R-:W-:Y:S02]  /*14ef0*/  ISETP.LT.OR P0, PT, R35.reuse, 0x9, !P0 ;  /* 0x000000092300780c */ /* 0x040fe40004701670 */
[----:B------:R-:W-:Y:S02]  /*14f00*/  ISETP.LT.OR P6, PT, R35, 0x1, !P1 ;  /* 0x000000012300780c */ /* 0x000fe40004fc1670 */
[----:B------:R-:W-:-:S02]  /*14f10*/  F2FP.SATFINITE.E4M3.F32.PACK_AB_MERGE_C R7, RZ, R4, RZ ;  /* 0x00000004ff07723e */ /* 0x000fc400048070ff */
[----:B------:R-:W-:-:S03]  /*14f20*/  F2FP.SATFINITE.E4M3.F32.PACK_AB_MERGE_C R5, RZ, R2, RZ ;  /* 0x00000002ff05723e */ /* 0x000fc600048070ff */
[----:B------:R-:W-:Y:S04]  /*14f30*/  @!P4 STG.E.U8 desc[UR14][R26.64+0x38], R7 ;  /* 0x000038071a00c986 */ /* 0x000fe8000c10110e */
[----:B------:R0:W-:Y:S04]  /*14f40*/  @!P5 STG.E.U8 desc[UR14][R24.64+0x40], R5 ;  /* 0x000040051800d986 */ /* 0x0001e8000c10110e */
[----:B------:R1:W-:Y:S01]  /*14f50*/  @!P6 STG.E.U8 desc[UR14][R24.64+0x41], R9 ;  /* 0x000041091800e986 */ /* 0x0003e2000c10110e */
[----:B0-----:R-:W-:Y:S02]  /*14f60*/  F2FP.SATFINITE.E4M3.F32.PACK_AB_MERGE_C R5, RZ, R0, RZ ;  /* 0x00000000ff05723e */ /* 0x001fe400048070ff */
[----:B-1----:R-:W-:-:S03]  /*14f70*/  F2FP.SATFINITE.E4M3.F32.PACK_AB_MERGE_C R9, RZ, R3, RZ ;  /* 0x00000003ff09723e */ /* 0x002fc600048070ff */
[----:B------:R0:W-:Y:S01]  /*14f80*/  @!P0 STG.E.U8 desc[UR14][R26.64+0x40], R5 ;  /* 0x000040051a008986 */ /* 0x0001e2000c10110e */
[----:B----4-:R-:W-:Y:S01]  /*14f90*/  FMUL R0, R225, UR20 ;  /* 0x00000014e1007c20 */ /* 0x010fe20008400000 */
[----:B------:R-:W-:Y:S02]  /*14fa0*/  FMUL R2, R221, UR20 ;  /* 0x00000014dd027c20 */ /* 0x000fe40008400000 */
[----:B------:R-:W4:Y:S01]  /*14fb0*/  LDL.LU R221, [R1+0x24] ;  /* 0x0000240001dd7983 */ /* 0x000f220000300800 */
[----:B------:R-:W-:-:S03]  /*14fc0*/  FMUL R4, R223, UR20 ;  /* 0x00000014df047c20 */ /* 0x000fc60008400000 */
[----:B------:R-:W4:Y:S01]  /*14fd0*/  LDL.LU R225, [R1+0x28] ;  /* 0x0000280001e17983 */ /* 0x000f220000300800 */
[----:B------:R-:W-:Y:S02]  /*14fe0*/  F2FP.SATFINITE.E4M3.F32.PACK_AB_MERGE_C R7, RZ, R2, RZ ;  /* 0x00000002ff07723e */ /* 0x000fe400048070ff */
[----:B0-----:R-:W-:Y:S01]  /*14ff0*/  F2FP.SATFINITE.E4M3.F32.PACK_AB_MERGE_C R5, RZ, R0, RZ ;  /* 0x00000000ff05723e */ /* 0x001fe200048070ff */
[----:B------:R-:W4:Y:S01]  /*15000*/  LDL.LU R223, [R1+0x2c] ;  /* 0x00002c0001df7983 */ /* 0x000f220000300800 */
[----:B------:R-:W-:Y:S01]  /*15010*/  FMUL R2, R222, UR20 ;  /* 0x00000014de027c20 */ /* 0x000fe20008400000 */
[----:B--2---:R-:W-:Y:S02]  /*15020*/  FMUL R3, R226, UR20 ;  /* 0x00000014e2037c20 */ /* 0x004fe40008400000 */
[----:B------:R-:W2:Y:S04]  /*15030*/  LDL.LU R226, [R1+0x30] ;  /* 0x0000300001e27983 */ /* 0x000ea80000300800 */
[----:B------:R-:W2:Y:S01]  /*15040*/  LDL.LU R222, [R1+0x34] ;  /* 0x0000340001de7983 */ /* 0x000ea20000300800 */
[----:B---3--:R-:W-:-:S03]  /*15050*/  FMUL R0, R227, UR20 ;  /* 0x00000014e3007c20 */ /* 0x008fc60008400000 */
[----:B------:R-:W3:Y:S01]  /*15060*/  LDL.LU R227, [R1+0x38] ;  /* 0x0000380001e37983 */ /* 0x000ee20000300800 */
[C---:B------:R-:W-:Y:S02]  /*15070*/  ISETP.GE.AND P4, PT, R36.reuse, 0x49, PT ;  /* 0x000000492400780c */ /* 0x040fe40003f86270 */
[C---:B------:R-:W-:Y:S02]  /*15080*/  ISETP.LT.OR P1, PT, R35.reuse, 0x9, !P1 ;  /* 0x000000092300780c */ /* 0x040fe40004f21670 */
[C---:B------:R-:W-:Y:S02]  /*15090*/  ISETP.LT.OR P5, PT, R35.reuse, 0x1, !P4 ;  /* 0x000000012300780c */ /* 0x040fe400067a1670 */
[C---:B------:R-:W-:Y:S02]  /*150a0*/  ISETP.GE.AND P2, PT, R36.reuse, 0x4a, PT ;  /* 0x0000004a2400780c */ /* 0x040fe40003f46270 */
[----:B------:R-:W-:Y:S02]  /*150b0*/  ISETP.GE.AND P0, PT, R36, 0x51, PT ;  /* 0x000000512400780c */ /* 0x000fe40003f06270 */
[----:B------:R-:W-:-:S02]  /*150c0*/  ISETP.LT.OR P6, PT, R35, 0x1, !P2 ;  /* 0x000000012300780c */ /* 0x000fc400057c1670 */
[C---:B------:R-:W-:Y:S02]  /*150d0*/  ISETP.LT.OR P4, PT, R35.reuse, 0x9, !P4 ;  /* 0x000000092300780c */ /* 0x040fe40006781670 */
[C---:B------:R-:W-:Y:S01]  /*150e0*/  ISETP.LT.OR P2, PT, R35.reuse, 0x9, !P2 ;  /* 0x000000092300780c */ /* 0x040fe20005741670 */
[----:B------:R0:W-:Y:S04]  /*150f0*/  @!P1 STG.E.U8 desc[UR14][R26.64+0x41], R7 ;  /* 0x000041071a009986 */ /* 0x0001e8000c10110e */
[----:B------:R1:W-:Y:S01]  /*15100*/  @!P5 STG.E.U8 desc[UR14][R24.64+0x48], R9 ;  /* 0x000048091800d986 */ /* 0x0003e2000c10110e */
[----:B------:R-:W-:Y:S02]  /*15110*/  ISETP.LT.OR P5, PT, R35, 0x1, !P0 ;  /* 0x000000012300780c */ /* 0x000fe400047a1670 */
[----:B------:R-:W-:Y:S01]  /*15120*/  F2FP.SATFINITE.E4M3.F32.PACK_AB_MERGE_C R11, RZ, R4, RZ ;  /* 0x00000004ff0b723e */ /* 0x000fe200048070ff */
[----:B------:R-:W-:-:S02]  /*15130*/  FMUL R4, R224, UR20 ;  /* 0x00000014e0047c20 */ /* 0x000fc40008400000 */
[----:B------:R-:W3:Y:S01]  /*15140*/  LDL.LU R224, [R1+0x3c] ;  /* 0x00003c0001e07983 */ /* 0x000ee20000300800 */
[----:B0-----:R-:W-:Y:S02]  /*15150*/  F2FP.SATFINITE.E4M3.F32.PACK_AB_MERGE_C R7, RZ, R2, RZ ;  /* 0x00000002ff07723e */ /* 0x001fe400048070ff */
[----:B-1----:R-:W-:Y:S01]  /*15160*/  F2FP.SATFINITE.E4M3.F32.PACK_AB_MERGE_C R9, RZ, R3, RZ ;  /* 0x00000003ff09723e */ /* 0x002fe200048070ff */
[----:B------:R0:W-:Y:S04]  /*15170*/  @!P6 STG.E.U8 desc[UR14][R24.64+0x49], R11 ;  /* 0x0000490b1800e986 */ /* 0x0001e8000c10110e */
[----:B------:R1:W-:Y:S04]  /*15180*/  @!P4 STG.E.U8 desc[UR14][R26.64+0x48], R5 ;  /* 0x000048051a00c986 */ /* 0x0003e8000c10110e */
[----:B------:R-:W-:Y:S01]  /*15190*/  @!P2 STG.E.U8 desc[UR14][R26.64+0x49], R7 ;  /* 0x000049071a00a986 */ /* 0x000fe2000c10110e */
[----:B0-----:R-:W-:-:S03]  /*151a0*/  F2FP.SATFINITE.E4M3.F32.PACK_AB_MERGE_C R11, RZ, R4, RZ ;  /* 0x00000004ff0b723e */ /* 0x001fc600048070ff */
[----:B------:R0:W-:Y:S01]  /*151b0*/  @!P5 STG.E.U8 desc[UR14][R24.64+0x50], R9 ;  /* 0x000050091800d986 */ /* 0x0001e2000c10110e */
[----:B-1----:R-:W-:Y:S01]  /*151c0*/  F2FP.SATFINITE.E4M3.F32.PACK_AB_MERGE_C R5, RZ, R0, RZ ;  /* 0x00000000ff05723e */ /* 0x002fe200048070ff */
[----:B----4-:R-:W-:Y:S01]  /*151d0*/  FMUL R2, R221, UR20 ;  /* 0x00000014dd027c20 */ /* 0x010fe20008400000 */
[----:B------:R-:W-:Y:S02]  /*151e0*/  FMUL R3, R225, UR20 ;  /* 0x00000014e1037c20 */ /* 0x000fe40008400000 */
[----:B------:R-:W4:Y:S01]  /*151f0*/  LDL.LU R225, [R1+0x40] ;  /* 0x0000400001e17983 */ /* 0x000f220000300800 */
[----:B------:R-:W-:Y:S02]  /*15200*/  FMUL R4, R223, UR20 ;  /* 0x00000014df047c20 */ /* 0x000fe40008400000 */
[----:B0-----:R-:W-:Y:S01]  /*15210*/  F2FP.SATFINITE.E4M3.F32.PACK_AB_MERGE_C R9, RZ, R3, RZ ;  /* 0x00000003ff09723e */ /* 0x001fe200048070ff */
[----:B------:R-:W4:Y:S01]  /*15220*/  LDL.LU R221, [R1+0x44] ;  /* 0x0000440001dd7983 */ /* 0x000f220000300800 */
[----:B--2---:R-:W-:-:S03]  /*15230*/  FMUL R0, R226, UR20 ;  /* 0x00000014e2007c20 */ /* 0x004fc60008400000 */
[----:B------:R-:W2:Y:S04]  /*15240*/  LDL.LU R226, [R1+0x48] ;  /* 0x0000480001e27983 */ /* 0x000ea80000300800 */
[----:B------:R-:W2:Y:S01]  /*15250*/  LDL.LU R223, [R1+0x4c] ;  /* 0x00004c0001df7983 */ /* 0x000ea20000300800 */
[----:B---3--:R-:W-:-:S03]  /*15260*/  FMUL R3, R227, UR20 ;  /* 0x00000014e3037c20 */ /* 0x008fc60008400000 */
[----:B------:R-:W3:Y:S01]  /*15270*/  LDL.LU R227, [R1+0x50] ;  /* 0x0000500001e37983 */ /* 0x000ee20000300800 */
[----:B------:R-:W-:-:S04]  /*15280*/  ISETP.GE.AND P1, PT, R36, 0x52, PT ;  /* 0x000000522400780c */ /* 0x000fc80003f26270 */
[C---:B------:R-:W-:Y:S02]  /*15290*/  ISETP.LT.OR P6, PT, R35.reuse, 0x1, !P1 ;  /* 0x000000012300780c */ /* 0x040fe40004fc1670 */
[C---:B------:R-:W-:Y:S02]  /*152a0*/  ISETP.LT.OR P0, PT, R35.reuse, 0x9, !P0 ;  /* 0x000000092300780c */ /* 0x040fe40004701670 */
[C---:B------:R-:W-:Y:S02]  /*152b0*/  ISETP.GE.AND P4, PT, R36.reuse, 0x59, PT ;  /* 0x000000592400780c */ /* 0x040fe40003f86270 */
[----:B------:R-:W-:Y:S02]  /*152c0*/  ISETP.GE.AND P2, PT, R36, 0x5a, PT ;  /* 0x0000005a2400780c */ /* 0x000fe40003f46270 */
[C---:B------:R-:W-:Y:S02]  /*152d0*/  ISETP.LT.OR P1, PT, R35.reuse, 0x9, !P1 ;  /* 0x000000092300780c */ /* 0x040fe40004f21670 */
[----:B------:R-:W-:-:S03]  /*152e0*/  ISETP.LT.OR P5, PT, R35, 0x1, !P4 ;  /* 0x000000012300780c */ /* 0x000fc600067a1670 */
[----:B------:R0:W-:Y:S01]  /*152f0*/  @!P6 STG.E.U8 desc[UR14][R24.64+0x51], R11 ;  /* 0x0000510b1800e986 */ /* 0x0001e2000c10110e */
[C---:B------:R-:W-:Y:S02]  /*15300*/  ISETP.LT.OR P6, PT, R35.reuse, 0x1, !P2 ;  /* 0x000000012300780c */ /* 0x040fe400057c1670 */
[----:B------:R-:W-:Y:S01]  /*15310*/  ISETP.LT.OR P4, PT, R35, 0x9, !P4 ;  /* 0x000000092300780c */ /* 0x000fe20006781670 */
[----:B------:R1:W-:Y:S01]  /*15320*/  @!P0 STG.E.U8 desc[UR14][R26.64+0x50], R5 ;  /* 0x000050051a008986 */ /* 0x0003e2000c10110e */
[----:B------:R-:W-:Y:S01]  /*15330*/  F2FP.SATFINITE.E4M3.F32.PACK_AB_MERGE_C R7, RZ, R2, RZ ;  /* 0x00000002ff07723e */ /* 0x000fe200048070ff */
[----:B------:R-:W-:Y:S02]  /*15340*/  FMUL R2, R222, UR20 ;  /* 0x00000014de027c20 */ /* 0x000fe40008400000 */
[----:B------:R-:W3:Y:S01]  /*15350*/  LDL.LU R222, [R1+0x54] ;  /* 0x0000540001de7983 */ /* 0x000ee20000300800 */
[----:B0-----:R-:W-:-:S03]  /*15360*/  F2FP.SATFINITE.E4M3.F32.PACK_AB_MERGE_C R11, RZ, R4, RZ ;  /* 0x00000004ff0b723e */ /* 0x001fc600048070ff */
[----:B------:R0:W-:Y:S01]  /*15370*/  @!P1 STG.E.U8 desc[UR14][R26.64+0x51], R7 ;  /* 0x000051071a009986 */ /* 0x0001e2000c10110e */
[----:B-1----:R-:W-:-:S03]  /*15380*/  F2FP.SATFINITE.E4M3.F32.PACK_AB_MERGE_C R5, RZ, R0, RZ ;  /* 0x00000000ff05723e */ /* 0x002fc600048070ff */
[----:B------:R1:W-:Y:S01]  /*15390*/  @!P5 STG.E.U8 desc[UR14][R24.64+0x58], R9 ;  /* 0x000058091800d986 */ /* 0x0003e2000c10110e */
[----:B------:R-:W-:-:S03]  /*153a0*/  FMUL R4, R224, UR20 ;  /* 0x00000014e0047c20 */ /* 0x000fc60008400000 */
[----:B------:R-:W-:Y:S01]  /*153b0*/  @!P6 STG.E.U8 desc[UR14][R24.64+0x59], R11 ;  /* 0x0000590b1800e986 */ /* 0x000fe2000c10110e */
[----:B0-----:R-:W-:-:S03]  /*153c0*/  F2FP.SATFINITE.E4M3.F32.PACK_AB_MERGE_C R7, RZ, R2, RZ ;  /* 0x00000002ff07723e */ /* 0x001fc600048070ff */
[----:B------:R0:W-:Y:S01]  /*153d0*/  @!P4 STG.E.U8 desc[UR14][R26.64+0x58], R5 ;  /* 0x000058051a00c986 */ /* 0x0001e2000c10110e */
[----:B-1----:R-:W-:Y:S01]  /*153e0*/  F2FP.SATFINITE.E4M3.F32.PACK_AB_MERGE_C R9, RZ, R3, RZ ;  /* 0x00000003ff09723e */ /* 0x002fe200048070ff */
[----:B----4-:R-:W-:Y:S02]  /*153f0*/  FMUL R0, R225, UR20 ;  /* 0x00000014e1007c20 */ /* 0x010fe40008400000 */
        /* <DEDUP_REMOVED lines=25> */
[----:B------:R0:W-:Y:S01]  /*15590*/  @!P6 STG.E.U8 desc[UR14][R24.64+0x61], R11 ;  /* 0x0000610b1800e986 */ /* 0x0001e2000c10110e */
[----:B------:R-:W-:-:S03]  /*155a0*/  FMUL R2, R222, UR20 ;  /* 0x00000014de027c20 */ /* 0x000fc60008400000 */
[----:B------:R1:W-:Y:S04]  /*155b0*/  @!P0 STG.E.U8 desc[UR14][R26.64+0x60], R5 ;  /* 0x000060051a008986 */ /* 0x0003e8000c10110e */
        /* <DEDUP_REMOVED lines=485> */
[----:B------:R-:W-:Y:S02]  /*17410*/  ISETP.LT.OR P4, PT, R35, 0x9, !P4 ;  /* 0x000000092300780c */ /* 0x000fe40006781670 */
[----:B------:R-:W-:Y:S01]  /*17420*/  F2FP.SATFINITE.E4M3.F32.PACK_AB_MERGE_C R7, RZ, R2, RZ ;  /* 0x00000002ff07723e */ /* 0x000fe200048070ff */
[----:B------:R-:W-:Y:S02]  /*17430*/  FMUL R2, R222, UR20 ;  /* 0x00000014de027c20 */ /* 0x000fe40008400000 */
[----:B------:R-:W3:Y:S01]  /*17440*/  LDL.LU R222, [R1+0x1d4] ;  /* 0x0001d40001de7983 */ /* 0x000ee20000300800 */
[----:B0-----:R-:W-:-:S03]  /*17450*/  F2FP.SATFINITE.E4M3.F32.PACK_AB_MERGE_C R11, RZ, R4, RZ ;  /* 0x00000004ff0b723e */ /* 0x001fc600048070ff */
[----:B------:R0:W-:Y:S01]  /*17460*/  @!P0 STG.E.U8 desc[UR14][R26.64+0x110], R5 ;  /* 0x000110051a008986 */ /* 0x0001e2000c10110e */
[----:B------:R-:W-:-:S03]  /*17470*/  FMUL R4, R224, UR20 ;  /* 0x00000014e0047c20 */ /* 0x000fc60008400000 */
[----:B------:R-:W3:Y:S04]  /*17480*/  LDL.LU R224, [R1+0x1d8] ;  /* 0x0001d80001e07983 */ /* 0x000ee80000300800 */
[----:B------:R-:W-:Y:S01]  /*17490*/  @!P1 STG.E.U8 desc[UR14][R26.64+0x111], R7 ;  /* 0x000111071a009986 */ /* 0x000fe2000c10110e */
[----:B0-----:R-:W-:-:S03]  /*174a0*/  F2FP.SATFINITE.E4M3.F32.PACK_AB_MERGE_C R5, RZ, R0, RZ ;  /* 0x00000000ff05723e */ /* 0x001fc600048070ff */
[----:B------:R0:W-:Y:S04]  /*174b0*/  @!P5 STG.E.U8 desc[UR14][R24.64+0x118], R9 ;  /* 0x000118091800d986 */ /* 0x0001e8000c10110e */
[----:B------:R-:W-:Y:S04]  /*174c0*/  @!P6 STG.E.U8 desc[UR14][R24.64+0x119], R11 ;  /* 0x0001190b1800e986 */ /* 0x000fe8000c10110e */
[----:B------:R1:W-:Y:S01]  /*174d0*/  @!P4 STG.E.U8 desc[UR14][R26.64+0x118], R5 ;  /* 0x000118051a00c986 */ /* 0x0003e2000c10110e */
[----:B0-----:R-:W-:Y:S01]  /*174e0*/  F2FP.SATFINITE.E4M3.F32.PACK_AB_MERGE_C R9, RZ, R3, RZ ;  /* 0x00000003ff09723e */ /* 0x001fe200048070ff */
[----:B----4-:R-:W-:-:S02]  /*174f0*/  FMUL R0, R225, UR20 ;  /* 0x00000014e1007c20 */ /* 0x010fc40008400000 */
[----:B------:R-:W4:Y:S03]  /*17500*/  LDL.LU R225, [R1+0x1dc] ;  /* 0x0001dc0001e17983 */ /* 0x000f260000300800 */
[----:B-1----:R-:W-:Y:S01]  /*17510*/  F2FP.SATFINITE.E4M3.F32.PACK_AB_MERGE_C R5, RZ, R0, RZ ;  /* 0x00000000ff05723e */ /* 0x002fe200048070ff */
[----:B--2---:R-:W-:Y:S02]  /*17520*/  FMUL R3, R226, UR20 ;  /* 0x00000014e2037c20 */ /* 0x004fe40008400000 */
[----:B------:R-:W2:Y:S01]  /*17530*/  LDL.LU R226, [R1+0x1e0] ;  /* 0x0001e00001e27983 */ /* 0x000ea20000300800 */
[----:B---3--:R-:W-:-:S03]  /*17540*/  FMUL R0, R227, UR20 ;  /* 0x00000014e3007c20 */ /* 0x008fc60008400000 */
[----:B------:R-:W3:Y:S01]  /*17550*/  LDL.LU R227, [R1+0x1e4] ;  /* 0x0001e40001e37983 */ /* 0x000ee20000300800 */
[C---:B------:R-:W-:Y:S02]  /*17560*/  ISETP.LT.OR P2, PT, R35.reuse, 0x9, !P2 ;  /* 0x000000092300780c */ /* 0x040fe40005741670 */
[C---:B------:R-:W-:Y:S02]  /*17570*/  ISETP.GE.AND P0, PT, R36.reuse, 0x121, PT ;  /* 0x000001212400780c */ /* 0x040fe40003f06270 */
[----:B------:R-:W-:Y:S02]  /*17580*/  ISETP.GE.AND P1, PT, R36, 0x122, PT ;  /* 0x000001222400780c */ /* 0x000fe40003f26270 */
[C---:B------:R-:W-:Y:S02]  /*17590*/  ISETP.LT.OR P5, PT, R35.reuse, 0x1, !P0 ;  /* 0x000000012300780c */ /* 0x040fe400047a1670 */
[----:B------:R-:W-:Y:S02]  /*175a0*/  ISETP.LT.OR P6, PT, R35, 0x1, !P1 ;  /* 0x000000012300780c */ /* 0x000fe40004fc1670 */
[----:B------:R-:W-:Y:S01]  /*175b0*/  F2FP.SATFINITE.E4M3.F32.PACK_AB_MERGE_C R7, RZ, R2, RZ ;  /* 0x00000002ff07723e */ /* 0x000fe200048070ff */
[----:B------:R-:W-:-:S02]  /*175c0*/  FMUL R2, R221, UR20 ;  /* 0x00000014dd027c20 */ /* 0x000fc40008400000 */
[----:B------:R-:W3:Y:S01]  /*175d0*/  LDL.LU R221, [R1+0x1e8] ;  /* 0x0001e80001dd7983 */ /* 0x000ee20000300800 */
[C---:B------:R-:W-:Y:S02]  /*175e0*/  ISETP.LT.OR P0, PT, R35.reuse, 0x9, !P0 ;  /* 0x000000092300780c */ /* 0x040fe40004701670 */
[----:B------:R-:W-:Y:S01]  /*175f0*/  F2FP.SATFINITE.E4M3.F32.PACK_AB_MERGE_C R11, RZ, R4, RZ ;  /* 0x00000004ff0b723e */ /* 0x000fe200048070ff */
[----:B------:R0:W-:Y:S01]  /*17600*/  @!P2 STG.E.U8 desc[UR14][R26.64+0x119], R7 ;  /* 0x000119071a00a986 */ /* 0x0001e2000c10110e */
[----:B------:R-:W-:Y:S01]  /*17610*/  ISETP.LT.OR P1, PT, R35, 0x9, !P1 ;  /* 0x000000092300780c */ /* 0x000fe20004f21670 */
[----:B------:R-:W-:Y:S02]  /*17620*/  FMUL R4, R223, UR20 ;  /* 0x00000014df047c20 */ /* 0x000fe40008400000 */
[----:B------:R-:W3:Y:S04]  /*17630*/  LDL.LU R223, [R1+0x1ec] ;  /* 0x0001ec0001df7983 */ /* 0x000ee80000300800 */
[----:B------:R1:W-:Y:S01]  /*17640*/  @!P5 STG.E.U8 desc[UR14][R24.64+0x120], R9 ;  /* 0x000120091800d986 */ /* 0x0003e2000c10110e */
[----:B0-----:R-:W-:Y:S01]  /*17650*/  F2FP.SATFINITE.E4M3.F32.PACK_AB_MERGE_C R7, RZ, R2, RZ ;  /* 0x00000002ff07723e */ /* 0x001fe200048070ff */
[----:B------:R-:W-:-:S02]  /*17660*/  FMUL R2, R222, UR20 ;  /* 0x00000014de027c20 */ /* 0x000fc40008400000 */
[----:B------:R-:W3:Y:S04]  /*17670*/  LDL.LU R222, [R1+0x1f0] ;  /* 0x0001f00001de7983 */ /* 0x000ee80000300800 */
[----:B------:R0:W-:Y:S01]  /*17680*/  @!P6 STG.E.U8 desc[UR14][R24.64+0x121], R11 ;  /* 0x0001210b1800e986 */ /* 0x0001e2000c10110e */
[----:B-1----:R-:W-:Y:S01]  /*17690*/  F2FP.SATFINITE.E4M3.F32.PACK_AB_MERGE_C R9, RZ, R3, RZ ;  /* 0x00000003ff09723e */ /* 0x002fe200048070ff */
[----:B------:R-:W-:Y:S02]  /*176a0*/  FMUL R3, R224, UR20 ;  /* 0x00000014e0037c20 */ /* 0x000fe40008400000 */
[----:B------:R-:W3:Y:S01]  /*176b0*/  LDL.LU R224, [R1+0x1f4] ;  /* 0x0001f40001e07983 */ /* 0x000ee20000300800 */
[----:B0-----:R-:W-:-:S03]  /*176c0*/  F2FP.SATFINITE.E4M3.F32.PACK_AB_MERGE_C R11, RZ, R4, RZ ;  /* 0x00000004ff0b723e */ /* 0x001fc600048070ff */
[----:B------:R0:W-:Y:S04]  /*176d0*/  @!P0 STG.E.U8 desc[UR14][R26.64+0x120], R5 ;  /* 0x000120051a008986 */ /* 0x0001e8000c10110e */
[----:B------:R1:W-:Y:S01]  /*176e0*/  @!P1 STG.E.U8 desc[UR14][R26.64+0x121], R7 ;  /* 0x000121071a009986 */ /* 0x0003e2000c10110e */
[----:B0-----:R-:W-:Y:S02]  /*176f0*/  F2FP.SATFINITE.E4M3.F32.PACK_AB_MERGE_C R5, RZ, R0, RZ ;  /* 0x00000000ff05723e */ /* 0x001fe400048070ff */
[----:B-1----:R-:W-:Y:S01]  /*17700*/  F2FP.SATFINITE.E4M3.F32.PACK_AB_MERGE_C R7, RZ, R2, RZ ;  /* 0x00000002ff07723e */ /* 0x002fe200048070ff */
[----:B----4-:R-:W-:Y:S02]  /*17710*/  FMUL R4, R225, UR20 ;  /* 0x00000014e1047c20 */ /* 0x010fe40008400000 */
[----:B------:R-:W4:Y:S01]  /*17720*/  LDL.LU R225, [R1+0x1f8] ;  /* 0x0001f80001e17983 */ /* 0x000f220000300800 */
[----:B--2---:R-:W-:-:S03]  /*17730*/  FMUL R0, R226, UR20 ;  /* 0x00000014e2007c20 */ /* 0x004fc60008400000 */
[----:B------:R-:W2:Y:S01]  /*17740*/  LDL.LU R226, [R1+0x1fc] ;  /* 0x0001fc0001e27983 */ /* 0x000ea20000300800 */
[----:B---3--:R-:W-:-:S03]  /*17750*/  FMUL R2, R227, UR20 ;  /* 0x00000014e3027c20 */ /* 0x008fc60008400000 */
[----:B------:R-:W3:Y:S01]  /*17760*/  LDL.LU R227, [R1+0x200] ;  /* 0x0002000001e37983 */ /* 0x000ee20000300800 */
[C---:B------:R-:W-:Y:S02]  /*17770*/  ISETP.GE.AND P4, PT, R36.reuse, 0x129, PT ;  /* 0x000001292400780c */ /* 0x040fe40003f86270 */
[C---:B------:R-:W-:Y:S02]  /*17780*/  ISETP.GE.AND P2, PT, R36.reuse, 0x12a, PT ;  /* 0x0000012a2400780c */ /* 0x040fe40003f46270 */
[C---:B------:R-:W-:Y:S02]  /*17790*/  ISETP.LT.OR P5, PT, R35.reuse, 0x1, !P4 ;  /* 0x000000012300780c */ /* 0x040fe400067a1670 */
[C---:B------:R-:W-:Y:S02]  /*177a0*/  ISETP.LT.OR P6, PT, R35.reuse, 0x1, !P2 ;  /* 0x000000012300780c */ /* 0x040fe400057c1670 */
[----:B------:R-:W-:Y:S02]  /*177b0*/  ISETP.LT.OR P4, PT, R35, 0x9, !P4 ;  /* 0x000000092300780c */ /* 0x000fe40006781670 */
[----:B------:R-:W-:-:S02]  /*177c0*/  ISETP.GE.AND P0, PT, R36, 0x131, PT ;  /* 0x000001312400780c */ /* 0x000fc40003f06270 */
[C---:B------:R-:W-:Y:S02]  /*177d0*/  ISETP.LT.OR P2, PT, R35.reuse, 0x9, !P2 ;  /* 0x000000092300780c */ /* 0x040fe40005741670 */
[----:B------:R-:W-:-:S03]  /*177e0*/  ISETP.LT.OR P1, PT, R35, 0x1, !P0 ;  /* 0x000000012300780c */ /* 0x000fc60004721670 */
[----:B------:R0:W-:Y:S01]  /*177f0*/  @!P5 STG.E.U8 desc[UR14][R24.64+0x128], R9 ;  /* 0x000128091800d986 */ /* 0x0001e2000c10110e */
[----:B------:R-:W-:-:S03]  /*17800*/  ISETP.GE.AND P5, PT, R36, 0x132, PT ;  /* 0x000001322400780c */ /* 0x000fc60003fa6270 */
[----:B------:R1:W-:Y:S01]  /*17810*/  @!P6 STG.E.U8 desc[UR14][R24.64+0x129], R11 ;  /* 0x0001290b1800e986 */ /* 0x0003e2000c10110e */
[C---:B------:R-:W-:Y:S02]  /*17820*/  ISETP.LT.OR P6, PT, R35.reuse, 0x1, !P5 ;  /* 0x000000012300780c */ /* 0x040fe40006fc1670 */
[----:B------:R-:W-:Y:S02]  /*17830*/  ISETP.LT.OR P0, PT, R35, 0x9, !P0 ;  /* 0x000000092300780c */ /* 0x000fe40004701670 */
[----:B0-----:R-:W-:Y:S01]  /*17840*/  F2FP.SATFINITE.E4M3.F32.PACK_AB_MERGE_C R9, RZ, R3, RZ ;  /* 0x00000003ff09723e */ /* 0x001fe200048070ff */
[----:B------:R-:W-:Y:S02]  /*17850*/  FMUL R3, R221, UR20 ;  /* 0x00000014dd037c20 */ /* 0x000fe40008400000 */
[----:B------:R-:W3:Y:S01]  /*17860*/  LDL.LU R221, [R1+0x204] ;  /* 0x0002040001dd7983 */ /* 0x000ee20000300800 */
[----:B-1----:R-:W-:Y:S01]  /*17870*/  F2FP.SATFINITE.E4M3.F32.PACK_AB_MERGE_C R11, RZ, R4, RZ ;  /* 0x00000004ff0b723e */ /* 0x002fe200048070ff */
[----:B------:R-:W-:-:S02]  /*17880*/  FMUL R4, R223, UR20 ;  /* 0x00000014df047c20 */ /* 0x000fc40008400000 */
[----:B------:R0:W-:Y:S04]  /*17890*/  @!P4 STG.E.U8 desc[UR14][R26.64+0x128], R5 ;  /* 0x000128051a00c986 */ /* 0x0001e8000c10110e */
        /* <DEDUP_REMOVED lines=21> */
[C---:B------:R-:W-:Y:S02]  /*179f0*/  ISETP.LT.OR P5, PT, R35.reuse, 0x9, !P5 ;  /* 0x000000092300780c */ /* 0x040fe40006fa1670 */
[----:B------:R-:W-:Y:S02]  /*17a00*/  ISETP.LT.OR P4, PT, R35, 0x1, !P1 ;  /* 0x000000012300780c */ /* 0x000fe40004f81670 */
[----:B------:R-:W-:-:S04]  /*17a10*/  ISETP.GE.AND P6, PT, R36, 0x139, PT ;  /* 0x000001392400780c */ /* 0x000fc80003fc6270 */
[----:B------:R-:W-:-:S05]  /*17a20*/  ISETP.LT.OR P2, PT, R35, 0x1, !P6 ;  /* 0x000000012300780c */ /* 0x000fca0007741670 */
[----:B------:R0:W-:Y:S04]  /*17a30*/  @!P5 STG.E.U8 desc[UR14][R26.64+0x131], R7 ;  /* 0x000131071a00d986 */ /* 0x0001e8000c10110e */
[----:B------:R1:W-:Y:S01]  /*17a40*/  @!P4 STG.E.U8 desc[UR14][R24.64+0x139], R11 ;  /* 0x0001390b1800c986 */ /* 0x0003e2000c10110e */
[C---:B------:R-:W-:Y:S02]  /*17a50*/  ISETP.GE.AND P4, PT, R36.reuse, 0x141, PT ;  /* 0x000001412400780c */ /* 0x040fe40003f86270 */
[C---:B------:R-:W-:Y:S02]  /*17a60*/  ISETP.LT.OR P0, PT, R35.reuse, 0x9, !P6 ;  /* 0x000000092300780c */ /* 0x040fe40007701670 */
[C---:B------:R-:W-:Y:S02]  /*17a70*/  ISETP.LT.OR P1, PT, R35.reuse, 0x9, !P1 ;  /* 0x000000092300780c */ /* 0x040fe40004f21670 */
[----:B------:R-:W-:Y:S01]  /*17a80*/  ISETP.LT.OR P5, PT, R35, 0x1, !P4 ;  /* 0x000000012300780c */ /* 0x000fe200067a1670 */
[----:B------:R-:W-:Y:S01]  /*17a90*/  @!P2 STG.E.U8 desc[UR14][R24.64+0x138], R9 ;  /* 0x000138091800a986 */ /* 0x000fe2000c10110e */
[----:B------:R-:W-:-:S02]  /*17aa0*/  ISETP.GE.AND P2, PT, R36, 0x142, PT ;  /* 0x000001422400780c */ /* 0x000fc40003f46270 */
[----:B0-----:R-:W-:Y:S02]  /*17ab0*/  F2FP.SATFINITE.E4M3.F32.PACK_AB_MERGE_C R7, RZ, R2, RZ ;  /* 0x00000002ff07723e */ /* 0x001fe400048070ff */
[----:B-1----:R-:W-:Y:S01]  /*17ac0*/  F2FP.SATFINITE.E4M3.F32.PACK_AB_MERGE_C R11, RZ, R0, RZ ;  /* 0x00000000ff0b723e */ /* 0x002fe200048070ff */
[----:B------:R-:W-:Y:S01]  /*17ad0*/  FMUL R0, R221, UR20 ;  /* 0x00000014dd007c20 */ /* 0x000fe20008400000 */
[----:B------:R-:W-:Y:S01]  /*17ae0*/  F2FP.SATFINITE.E4M3.F32.PACK_AB_MERGE_C R3, RZ, R3, RZ ;  /* 0x00000003ff03723e */ /* 0x000fe200048070ff */
[----:B------:R-:W3:Y:S01]  /*17af0*/  LDL.LU R221, [R1+0x220] ;  /* 0x0002200001dd7983 */ /* 0x000ee20000300800 */
[C---:B------:R-:W-:Y:S02]  /*17b00*/  ISETP.LT.OR P6, PT, R35.reuse, 0x1, !P2 ;  /* 0x000000012300780c */ /* 0x040fe400057c1670 */
[----:B------:R-:W-:Y:S01]  /*17b10*/  ISETP.LT.OR P4, PT, R35, 0x9, !P4 ;  /* 0x000000092300780c */ /* 0x000fe20006781670 */
[----:B------:R0:W-:Y:S01]  /*17b20*/  @!P0 STG.E.U8 desc[UR14][R26.64+0x138], R5 ;  /* 0x000138051a008986 */ /* 0x0001e2000c10110e */
[----:B------:R-:W-:-:S03]  /*17b30*/  FMUL R2, R223, UR20 ;  /* 0x00000014df027c20 */ /* 0x000fc60008400000 */
[----:B------:R-:W-:Y:S04]  /*17b40*/  @!P1 STG.E.U8 desc[UR14][R26.64+0x139], R7 ;  /* 0x000139071a009986 */ /* 0x000fe8000c10110e */
[----:B------:R1:W-:Y:S04]  /*17b50*/  @!P5 STG.E.U8 desc[UR14][R24.64+0x140], R3 ;  /* 0x000140031800d986 */ /* 0x0003e8000c10110e */
[----:B------:R-:W3:Y:S01]  /*17b60*/  LDL.LU R223, [R1+0x224] ;  /* 0x0002240001df7983 */ /* 0x000ee20000300800 */
[----:B0-----:R-:W-:Y:S02]  /*17b70*/  F2FP.SATFINITE.E4M3.F32.PACK_AB_MERGE_C R5, RZ, R0, RZ ;  /* 0x00000000ff05723e */ /* 0x001fe400048070ff */
[----:B------:R-:W-:Y:S01]  /*17b80*/  F2FP.SATFINITE.E4M3.F32.PACK_AB_MERGE_C R9, RZ, R4, RZ ;  /* 0x00000004ff09723e */ /* 0x000fe200048070ff */
[----:B-1----:R-:W-:-:S02]  /*17b90*/  FMUL R3, R222, UR20 ;  /* 0x00000014de037c20 */ /* 0x002fc40008400000 */
[----:B------:R-:W3:Y:S01]  /*17ba0*/  LDL.LU R222, [R1+0x228] ;  /* 0x0002280001de7983 */ /* 0x000ee20000300800 */
[----:B------:R-:W-:Y:S01]  /*17bb0*/  FMUL R0, R224, UR20 ;  /* 0x00000014e0007c20 */ /* 0x000fe20008400000 */
[----:B------:R-:W-:Y:S02]  /*17bc0*/  F2FP.SATFINITE.E4M3.F32.PACK_AB_MERGE_C R7, RZ, R2, RZ ;  /* 0x00000002ff07723e */ /* 0x000fe400048070ff */
[----:B------:R-:W3:Y:S04]  /*17bd0*/  LDL.LU R224, [R1+0x22c] ;  /* 0x00022c0001e07983 */ /* 0x000ee80000300800 */
[----:B------:R0:W-:Y:S04]  /*17be0*/  @!P6 STG.E.U8 desc[UR14][R24.64+0x141], R9 ;  /* 0x000141091800e986 */ /* 0x0001e8000c10110e */
        /* <DEDUP_REMOVED lines=9> */
[C---:B------:R-:W-:Y:S02]  /*17c80*/  ISETP.GE.AND P1, PT, R36.reuse, 0x149, PT ;  /* 0x000001492400780c */ /* 0x040fe40003f26270 */
[----:B------:R-:W-:Y:S02]  /*17c90*/  ISETP.GE.AND P0, PT, R36, 0x14a, PT ;  /* 0x0000014a2400780c */ /* 0x000fe40003f06270 */
[C---:B------:R-:W-:Y:S02]  /*17ca0*/  ISETP.LT.OR P2, PT, R35.reuse, 0x9, !P2 ;  /* 0x000000092300780c */ /* 0x040fe40005741670 */
[C---:B------:R-:W-:Y:S02]  /*17cb0*/  ISETP.LT.OR P4, PT, R35.reuse, 0x1, !P1 ;  /* 0x000000012300780c */ /* 0x040fe40004f81670 */
[C---:B------:R-:W-:Y:S02]  /*17cc0*/  ISETP.LT.OR P5, PT, R35.reuse, 0x1, !P0 ;  /* 0x000000012300780c */ /* 0x040fe400047a1670 */
[----:B------:R-:W-:-:S02]  /*17cd0*/  ISETP.LT.OR P1, PT, R35, 0x9, !P1 ;  /* 0x000000092300780c */ /* 0x000fc40004f21670 */
[----:B------:R-:W-:Y:S02]  /*17ce0*/  F2FP.SATFINITE.E4M3.F32.PACK_AB_MERGE_C R3, RZ, R3, RZ ;  /* 0x00000003ff03723e */ /* 0x000fe400048070ff */
[----:B------:R-:W-:-:S03]  /*17cf0*/  ISETP.LT.OR P0, PT, R35, 0x9, !P0 ;  /* 0x000000092300780c */ /* 0x000fc60004701670 */
[----:B------:R0:W-:Y:S01]  /*17d00*/  @!P2 STG.E.U8 desc[UR14][R26.64+0x141], R5 ;  /* 0x000141051a00a986 */ /* 0x0001e2000c10110e */
[----:B------:R-:W-:-:S03]  /*17d10*/  ISETP.GE.AND P2, PT, R36, 0x151, PT ;  /* 0x000001512400780c */ /* 0x000fc60003f46270 */
[----:B------:R1:W-:Y:S04]  /*17d20*/  @!P4 STG.E.U8 desc[UR14][R24.64+0x148], R7 ;  /* 0x000148071800c986 */ /* 0x0003e8000c10110e */
[----:B------:R-:W-:Y:S04]  /*17d30*/  @!P5 STG.E.U8 desc[UR14][R24.64+0x149], R3 ;  /* 0x000149031800d986 */ /* 0x000fe8000c10110e */
[----:B------:R1:W-:Y:S01]  /*17d40*/  @!P1 STG.E.U8 desc[UR14][R26.64+0x148], R9 ;  /* 0x000148091a009986 */ /* 0x0003e2000c10110e */
[----:B0-----:R-:W-:Y:S02]  /*17d50*/  F2FP.SATFINITE.E4M3.F32.PACK_AB_MERGE_C R5, RZ, R0, RZ ;  /* 0x00000000ff05723e */ /* 0x001fe400048070ff */
[----:B------:R-:W-:Y:S01]  /*17d60*/  ISETP.GE.AND P1, PT, R36, 0x152, PT ;  /* 0x000001522400780c */ /* 0x000fe20003f26270 */
[----:B------:R-:W-:-:S02]  /*17d70*/  FMUL R0, R221, UR20 ;  /* 0x00000014dd007c20 */ /* 0x000fc40008400000 */
[----:B------:R-:W3:Y:S01]  /*17d80*/  LDL.LU R221, [R1+0x23c] ;  /* 0x00023c0001dd7983 */ /* 0x000ee20000300800 */
[C---:B------:R-:W-:Y:S02]  /*17d90*/  ISETP.LT.OR P4, PT, R35.reuse, 0x1, !P2 ;  /* 0x000000012300780c */ /* 0x040fe40005781670 */
[C---:B------:R-:W-:Y:S02]  /*17da0*/  ISETP.LT.OR P5, PT, R35.reuse, 0x1, !P1 ;  /* 0x000000012300780c */ /* 0x040fe40004fa1670 */
[----:B------:R-:W-:Y:S02]  /*17db0*/  ISETP.LT.OR P1, PT, R35, 0x9, !P1 ;  /* 0x000000092300780c */ /* 0x000fe40004f21670 */
[----:B-1----:R-:W-:Y:S01]  /*17dc0*/  F2FP.SATFINITE.E4M3.F32.PACK_AB_MERGE_C R7, RZ, R2, RZ ;  /* 0x00000002ff07723e */ /* 0x002fe200048070ff */
[----:B------:R0:W-:Y:S01]  /*17dd0*/  @!P0 STG.E.U8 desc[UR14][R26.64+0x149], R11 ;  /* 0x0001490b1a008986 */ /* 0x0001e2000c10110e */
[----:B------:R-:W-:Y:S01]  /*17de0*/  F2FP.SATFINITE.E4M3.F32.PACK_AB_MERGE_C R9, RZ, R0, RZ ;  /* 0x00000000ff09723e */ /* 0x000fe200048070ff */
[----:B------:R-:W-:-:S02]  /*17df0*/  FMUL R3, R223, UR20 ;  /* 0x00000014df037c20 */ /* 0x000fc40008400000 */
[----:B------:R-:W3:Y:S01]  /*17e00*/  LDL.LU R223, [R1+0x240] ;  /* 0x0002400001df7983 */ /* 0x000ee20000300800 */
[----:B------:R-:W-:-:S03]  /*17e10*/  FMUL R2, R222, UR20 ;  /* 0x00000014de027c20 */ /* 0x000fc60008400000 */
[----:B------:R-:W3:Y:S01]  /*17e20*/  LDL.LU R222, [R1+0x244] ;  /* 0x0002440001de7983 */ /* 0x000ee20000300800 */
[----:B------:R-:W-:Y:S01]  /*17e30*/  FMUL R0, R224, UR20 ;  /* 0x00000014e0007c20 */ /* 0x000fe20008400000 */
[----:B0-----:R-:W-:Y:S02]  /*17e40*/  F2FP.SATFINITE.E4M3.F32.PACK_AB_MERGE_C R11, RZ, R2, RZ ;  /* 0x00000002ff0b723e */ /* 0x001fe400048070ff */
[----:B------:R-:W3:Y:S01]  /*17e50*/  LDL.LU R224, [R1+0x248] ;  /* 0x0002480001e07983 */ /* 0x000ee20000300800 */
[----:B------:R-:W-:-:S03]  /*17e60*/  F2FP.SATFINITE.E4M3.F32.PACK_AB_MERGE_C R3, RZ, R3, RZ ;  /* 0x00000003ff03723e */ /* 0x000fc600048070ff */
[----:B------:R0:W-:Y:S04]  /*17e70*/  @!P4 STG.E.U8 desc[UR14][R24.64+0x150], R5 ;  /* 0x000150051800c986 */ /* 0x0001e8000c10110e */
[----:B------:R-:W-:Y:S04]  /*17e80*/  @!P5 STG.E.U8 desc[UR14][R24.64+0x151], R7 ;  /* 0x000151071800d986 */ /* 0x000fe8000c10110e */
[----:B------:R3:W-:Y:S01]  /*17e90*/  @!P1 STG.E.U8 desc[UR14][R26.64+0x151], R3 ;  /* 0x000151031a009986 */ /* 0x0007e2000c10110e */
[----:B0-----:R-:W-:Y:S01]  /*17ea0*/  F2FP.SATFINITE.E4M3.F32.PACK_AB_MERGE_C R5, RZ, R0, RZ ;  /* 0x00000000ff05723e */ /* 0x001fe200048070ff */
[----:B----4-:R-:W-:-:S02]  /*17eb0*/  FMUL R2, R225, UR20 ;  /* 0x00000014e1027c20 */ /* 0x010fc40008400000 */
[----:B------:R-:W4:Y:S01]  /*17ec0*/  LDL.LU R225, [R1+0x24c] ;  /* 0x00024c0001e17983 */ /* 0x000f220000300800 */
[----:B--2---:R-:W-:-:S03]  /*17ed0*/  FMUL R0, R226, UR20 ;  /* 0x00000014e2007c20 */ /* 0x004fc60008400000 */
[----:B------:R-:W2:Y:S01]  /*17ee0*/  LDL.LU R226, [R1+0x250] ;  /* 0x0002500001e27983 */ /* 0x000ea20000300800 */
[----:B---3--:R-:W-:-:S03]  /*17ef0*/  FMUL R3, R227, UR20 ;  /* 0x00000014e3037c20 */ /* 0x008fc60008400000 */
[----:B------:R-:W3:Y:S01]  /*17f00*/  LDL.LU R227, [R1+0x254] ;  /* 0x0002540001e37983 */ /* 0x000ee20000300800 */
[C---:B------:R-:W-:Y:S02]  /*17f10*/  ISETP.LT.OR P2, PT, R35.reuse, 0x9, !P2 ;  /* 0x000000092300780c */ /* 0x040fe40005741670 */
[C---:B------:R-:W-:Y:S01]  /*17f20*/  ISETP.GE.AND P0, PT, R36.reuse, 0x159, PT ;  /* 0x000001592400780c */ /* 0x040fe20003f06270 */
[----:B------:R-:W3:Y:S01]  /*17f30*/  LDL.LU R220, [R1+0x258] ;  /* 0x0002580001dc7983 */ /* 0x000ee20000300800 */
[----:B------:R-:W-:Y:S02]  /*17f40*/  ISETP.GE.AND P4, PT, R36, 0x15a, PT ;  /* 0x0000015a2400780c */ /* 0x000fe40003f86270 */
[C---:B------:R-:W-:Y:S02]  /*17f50*/  ISETP.LT.OR P6, PT, R35.reuse, 0x1, !P0 ;  /* 0x000000012300780c */ /* 0x040fe400047c1670 */
[----:B------:R-:W-:-:S05]  /*17f60*/  ISETP.LT.OR P0, PT, R35, 0x9, !P0 ;  /* 0x000000092300780c */ /* 0x000fca0004701670 */
[----:B------:R0:W-:Y:S01]  /*17f70*/  @!P2 STG.E.U8 desc[UR14][R26.64+0x150], R9 ;  /* 0x000150091a00a986 */ /* 0x0001e2000c10110e */
[C---:B------:R-:W-:Y:S02]  /*17f80*/  ISETP.LT.OR P2, PT, R35.reuse, 0x1, !P4 ;  /* 0x000000012300780c */ /* 0x040fe40006741670 */
[----:B------:R-:W-:Y:S02]  /*17f90*/  ISETP.LT.OR P5, PT, R35, 0x9, !P4 ;  /* 0x000000092300780c */ /* 0x000fe400067a1670 */
[----:B------:R-:W-:Y:S02]  /*17fa0*/  F2FP.SATFINITE.E4M3.F32.PACK_AB_MERGE_C R7, RZ, R2, RZ ;  /* 0x00000002ff07723e */ /* 0x000fe400048070ff */
[----:B0-----:R-:W-:Y:S01]  /*17fb0*/  F2FP.SATFINITE.E4M3.F32.PACK_AB_MERGE_C R9, RZ, R0, RZ ;  /* 0x00000000ff09723e */ /* 0x001fe200048070ff */
[----:B------:R-:W-:Y:S02]  /*17fc0*/  FMUL R0, R221, UR20 ;  /* 0x00000014dd007c20 */ /* 0x000fe40008400000 */
[----:B------:R-:W3:Y:S03]  /*17fd0*/  LDL.LU R221, [R1+0x25c] ;  /* 0x00025c0001dd7983 */ /* 0x000ee60000300800 */
[----:B------:R-:W-:Y:S01]  /*17fe0*/  F2FP.SATFINITE.E4M3.F32.PACK_AB_MERGE_C R13, RZ, R0, RZ ;  /* 0x00000000ff0d723e */ /* 0x000fe200048070ff */
[----:B------:R0:W-:Y:S04]  /*17ff0*/  @!P6 STG.E.U8 desc[UR14][R24.64+0x158], R11 ;  /* 0x0001580b1800e986 */ /* 0x0001e8000c10110e */
[----:B------:R-:W-:Y:S04]  /*18000*/  @!P2 STG.E.U8 desc[UR14][R24.64+0x159], R5 ;  /* 0x000159051800a986 */ /* 0x000fe8000c10110e */
[----:B------:R1:W-:Y:S01]  /*18010*/  @!P0 STG.E.U8 desc[UR14][R26.64+0x158], R7 ;  /* 0x000158071a008986 */ /* 0x0003e2000c10110e */
[----:B------:R-:W-:-:S03]  /*18020*/  FMUL R2, R223, UR20 ;  /* 0x00000014df027c20 */ /* 0x000fc60008400000 */
[----:B------:R-:W3:Y:S01]  /*18030*/  LDL.LU R223, [R1+0x260] ;  /* 0x0002600001df7983 */ /* 0x000ee20000300800 */
[----:B------:R-:W-:Y:S01]  /*18040*/  FMUL R0, R222, UR20 ;  /* 0x00000014de007c20 */ /* 0x000fe20008400000 */
[----:B0-----:R-:W-:Y:S02]  /*18050*/  F2FP.SATFINITE.E4M3.F32.PACK_AB_MERGE_C R11, RZ, R3, RZ ;  /* 0x00000003ff0b723e */ /* 0x001fe400048070ff */
[----:B------:R0:W-:Y:S02]  /*18060*/  @!P5 STG.E.U8 desc[UR14][R26.64+0x159], R9 ;  /* 0x000159091a00d986 */ /* 0x0001e4000c10110e */
[----:B-1----:R-:W-:Y:S01]  /*18070*/  F2FP.SATFINITE.E4M3.F32.PACK_AB_MERGE_C R7, RZ, R0, RZ ;  /* 0x00000000ff07723e */ /* 0x002fe200048070ff */
[----:B------:R-:W-:Y:S01]  /*18080*/  FMUL R3, R224, UR20 ;  /* 0x00000014e0037c20 */ /* 0x000fe20008400000 */
[----:B------:R-:W3:Y:S01]  /*18090*/  LDL.LU R222, [R1+0x264] ;  /* 0x0002640001de7983 */ /* 0x000ee20000300800 */
[----:B------:R-:W-:-:S03]  /*180a0*/  F2FP.SATFINITE.E4M3.F32.PACK_AB_MERGE_C R5, RZ, R2, RZ ;  /* 0x00000002ff05723e */ /* 0x000fc600048070ff */
[----:B------:R-:W3:Y:S01]  /*180b0*/  LDL.LU R224, [R1+0x26c] ;  /* 0x00026c0001e07983 */ /* 0x000ee20000300800 */
[----:B----4-:R-:W-:-:S03]  /*180c0*/  FMUL R0, R225, UR20 ;  /* 0x00000014e1007c20 */ /* 0x010fc60008400000 */
[----:B------:R-:W4:Y:S02]  /*180d0*/  LDL.LU R225, [R1+0x268] ;  /* 0x0002680001e17983 */ /* 0x000f240000300800 */
[----:B0-----:R-:W-:Y:S01]  /*180e0*/  F2FP.SATFINITE.E4M3.F32.PACK_AB_MERGE_C R9, RZ, R0, RZ ;  /* 0x00000000ff09723e */ /* 0x001fe200048070ff */
[----:B--2---:R-:W-:Y:S02]  /*180f0*/  FMUL R0, R226, UR20 ;  /* 0x00000014e2007c20 */ /* 0x004fe40008400000 */
        /* <DEDUP_REMOVED lines=9> */
[----:B------:R-:W-:Y:S02]  /*18190*/  ISETP.LT.OR P1, PT, R35, 0x9, !P1 ;  /* 0x000000092300780c */ /* 0x000fe40004f21670 */
[----:B------:R-:W-:-:S03]  /*181a0*/  ISETP.GE.AND P0, PT, R36, 0x169, PT ;  /* 0x000001692400780c */ /* 0x000fc60003f06270 */
[----:B------:R-:W-:Y:S01]  /*181b0*/  @!P2 STG.E.U8 desc[UR14][R24.64+0x161], R13 ;  /* 0x0001610d1800a986 */ /* 0x000fe2000c10110e */
[----:B------:R-:W-:-:S03]  /*181c0*/  ISETP.LT.OR P2, PT, R35, 0x1, !P4 ;  /* 0x000000012300780c */ /* 0x000fc60006741670 */
[----:B------:R-:W-:Y:S01]  /*181d0*/  @!P6 STG.E.U8 desc[UR14][R24.64+0x160], R11 ;  /* 0x0001600b1800e986 */ /* 0x000fe2000c10110e */
[C---:B------:R-:W-:Y:S02]  /*181e0*/  ISETP.LT.OR P6, PT, R35.reuse, 0x1, !P0 ;  /* 0x000000012300780c */ /* 0x040fe400047c1670 */
[----:B------:R-:W-:Y:S01]  /*181f0*/  F2FP.SATFINITE.E4M3.F32.PACK_AB_MERGE_C R3, RZ, R3, RZ ;  /* 0x00000003ff03723e */ /* 0x000fe200048070ff */
[----:B------:R0:W-:Y:S01]  /*18200*/  @!P1 STG.E.U8 desc[UR14][R26.64+0x160], R5 ;  /* 0x000160051a009986 */ /* 0x0001e2000c10110e */
[C---:B------:R-:W-:Y:S02]  /*18210*/  ISETP.LT.OR P0, PT, R35.reuse, 0x9, !P0 ;  /* 0x000000092300780c */ /* 0x040fe40004701670 */
[----:B------:R-:W-:Y:S01]  /*18220*/  ISETP.LT.OR P1, PT, R35, 0x9, !P4 ;  /* 0x000000092300780c */ /* 0x000fe20006721670 */
[----:B------:R1:W-:Y:S01]  /*18230*/  @!P5 STG.E.U8 desc[UR14][R26.64+0x161], R7 ;  /* 0x000161071a00d986 */ /* 0x0003e2000c10110e */
[----:B------:R-:W-:-:S03]  /*18240*/  ISETP.GE.AND P4, PT, R36, 0x172, PT ;  /* 0x000001722400780c */ /* 0x000fc60003f86270 */
[----:B------:R1:W-:Y:S01]  /*18250*/  @!P2 STG.E.U8 desc[UR14][R24.64+0x169], R9 ;  /* 0x000169091800a986 */ /* 0x0003e2000c10110e */
[----:B------:R-:W-:-:S03]  /*18260*/  ISETP.GE.AND P2, PT, R36, 0x171, PT ;  /* 0x000001712400780c */ /* 0x000fc60003f46270 */
[----:B------:R1:W-:Y:S01]  /*18270*/  @!P6 STG.E.U8 desc[UR14][R24.64+0x168], R3 ;  /* 0x000168031800e986 */ /* 0x0003e2000c10110e */
[C---:B------:R-:W-:Y:S02]  /*18280*/  ISETP.LT.OR P5, PT, R35.reuse, 0x1, !P2 ;  /* 0x000000012300780c */ /* 0x040fe400057a1670 */
[----:B------:R-:W-:Y:S02]  /*18290*/  ISETP.LT.OR P6, PT, R35, 0x1, !P4 ;  /* 0x000000012300780c */ /* 0x000fe400067c1670 */
[----:B0-----:R-:W-:Y:S01]  /*182a0*/  F2FP.SATFINITE.E4M3.F32.PACK_AB_MERGE_C R5, RZ, R0, RZ ;  /* 0x00000000ff05723e */ /* 0x001fe200048070ff */
[----:B------:R-:W-:Y:S01]  /*182b0*/  FMUL R0, R220, UR20 ;  /* 0x00000014dc007c20 */ /* 0x000fe20008400000 */
[----:B-1----:R-:W-:Y:S01]  /*182c0*/  F2FP.SATFINITE.E4M3.F32.PACK_AB_MERGE_C R7, RZ, R2, RZ ;  /* 0x00000002ff07723e */ /* 0x002fe200048070ff */
[----:B------:R-:W-:Y:S02]  /*182d0*/  FMUL R2, R221, UR20 ;  /* 0x00000014dd027c20 */ /* 0x000fe40008400000 */
[----:B------:R-:W-:Y:S01]  /*182e0*/  @!P0 STG.E.U8 desc[UR14][R26.64+0x168], R5 ;  /* 0x000168051a008986 */ /* 0x000fe2000c10110e */
[----:B------:R-:W-:-:S02]  /*182f0*/  F2FP.SATFINITE.E4M3.F32.PACK_AB_MERGE_C R9, RZ, R0, RZ ;  /* 0x00000000ff09723e */ /* 0x000fc400048070ff */
[----:B------:R-:W-:Y:S01]  /*18300*/  F2FP.SATFINITE.E4M3.F32.PACK_AB_MERGE_C R11, RZ, R2, RZ ;  /* 0x00000002ff0b723e */ /* 0x000fe200048070ff */
[----:B------:R0:W-:Y:S01]  /*18310*/  @!P1 STG.E.U8 desc[UR14][R26.64+0x169], R7 ;  /* 0x000169071a009986 */ /* 0x0001e2000c10110e */
[----:B------:R-:W-:Y:S01]  /*18320*/  ISETP.LT.OR P0, PT, R35, 0x9, !P2 ;  /* 0x000000092300780c */ /* 0x000fe20005701670 */
[----:B------:R-:W-:Y:S01]  /*18330*/  FMUL R0, R223, UR20 ;  /* 0x00000014df007c20 */ /* 0x000fe20008400000 */
[C---:B------:R-:W-:Y:S02]  /*18340*/  ISETP.GE.AND P1, PT, R36.reuse, 0x17a, PT ;  /* 0x0000017a2400780c */ /* 0x040fe40003f26270 */
[----:B------:R-:W-:Y:S01]  /*18350*/  ISETP.GE.AND P2, PT, R36, 0x179, PT ;  /* 0x000001792400780c */ /* 0x000fe20003f46270 */
[----:B------:R1:W-:Y:S01]  /*18360*/  @!P5 STG.E.U8 desc[UR14][R24.64+0x170], R9 ;  /* 0x000170091800d986 */ /* 0x0003e2000c10110e */
[C---:B------:R-:W-:Y:S02]  /*18370*/  ISETP.LT.OR P4, PT, R35.reuse, 0x9, !P4 ;  /* 0x000000092300780c */ /* 0x040fe40006781670 */
[C---:B------:R-:W-:Y:S01]  /*18380*/  ISETP.LT.OR P5, PT, R35.reuse, 0x1, !P2 ;  /* 0x000000012300780c */ /* 0x040fe200057a1670 */
[----:B------:R3:W-:Y:S01]  /*18390*/  @!P6 STG.E.U8 desc[UR14][R24.64+0x171], R11 ;  /* 0x0001710b1800e986 */ /* 0x0007e2000c10110e */
[----:B------:R-:W-:-:S02]  /*183a0*/  ISETP.LT.OR P6, PT, R35, 0x1, !P1 ;  /* 0x000000012300780c */ /* 0x000fc40004fc1670 */
[----:B------:R-:W-:Y:S01]  /*183b0*/  F2FP.SATFINITE.E4M3.F32.PACK_AB_MERGE_C R13, RZ, R0, RZ ;  /* 0x00000000ff0d723e */ /* 0x000fe200048070ff */
[----:B------:R-:W-:Y:S01]  /*183c0*/  FMUL R0, R222, UR20 ;  /* 0x00000014de007c20 */ /* 0x000fe20008400000 */
[C---:B------:R-:W-:Y:S02]  /*183d0*/  ISETP.LT.OR P2, PT, R35.reuse, 0x9, !P2 ;  /* 0x000000092300780c */ /* 0x040fe40005741670 */
[----:B------:R-:W-:Y:S01]  /*183e0*/  ISETP.LT.OR P1, PT, R35, 0x9, !P1 ;  /* 0x000000092300780c */ /* 0x000fe20004f21670 */
[----:B------:R-:W-:Y:S01]  /*183f0*/  FMUL R3, R224, UR20 ;  /* 0x00000014e0037c20 */ /* 0x000fe20008400000 */
[----:B0-----:R-:W-:-:S04]  /*18400*/  F2FP.SATFINITE.E4M3.F32.PACK_AB_MERGE_C R7, RZ, R0, RZ ;  /* 0x00000000ff07723e */ /* 0x001fc800048070ff */
[----:B-1----:R-:W-:Y:S01]  /*18410*/  F2FP.SATFINITE.E4M3.F32.PACK_AB_MERGE_C R9, RZ, R3, RZ ;  /* 0x00000003ff09723e */ /* 0x002fe200048070ff */
[----:B------:R0:W-:Y:S04]  /*18420*/  @!P0 STG.E.U8 desc[UR14][R26.64+0x170], R13 ;  /* 0x0001700d1a008986 */ /* 0x0001e8000c10110e */
[----:B------:R0:W-:Y:S04]  /*18430*/  @!P4 STG.E.U8 desc[UR14][R26.64+0x171], R7 ;  /* 0x000171071a00c986 */ /* 0x0001e8000c10110e */
[----:B------:R0:W-:Y:S01]  /*18440*/  @!P6 STG.E.U8 desc[UR14][R24.64+0x179], R9 ;  /* 0x000179091800e986 */ /* 0x0001e2000c10110e */
[----:B----4-:R-:W-:-:S05]  /*18450*/  FMUL R2, R225, UR20 ;  /* 0x00000014e1027c20 */ /* 0x010fca0008400000 */
[----:B------:R-:W-:-:S05]  /*18460*/  F2FP.SATFINITE.E4M3.F32.PACK_AB_MERGE_C R3, RZ, R2, RZ ;  /* 0x00000002ff03723e */ /* 0x000fca00048070ff */
[----:B------:R0:W-:Y:S01]  /*18470*/  @!P5 STG.E.U8 desc[UR14][R24.64+0x178], R3 ;  /* 0x000178031800d986 */ /* 0x0001e2000c10110e */
[----:B--2---:R-:W-:Y:S01]  /*18480*/  FMUL R4, R226, UR20 ;  /* 0x00000014e2047c20 */ /* 0x004fe20008400000 */
[----:B---3--:R-:W-:-:S04]  /*18490*/  FMUL R5, R227, UR20 ;  /* 0x00000014e3057c20 */ /* 0x008fc80008400000 */
[----:B------:R-:W-:Y:S02]  /*184a0*/  F2FP.SATFINITE.E4M3.F32.PACK_AB_MERGE_C R11, RZ, R4, RZ ;  /* 0x00000004ff0b723e */ /* 0x000fe400048070ff */
[----:B------:R-:W-:-:S03]  /*184b0*/  F2FP.SATFINITE.E4M3.F32.PACK_AB_MERGE_C R5, RZ, R5, RZ ;  /* 0x00000005ff05723e */ /* 0x000fc600048070ff */
[----:B------:R0:W-:Y:S04]  /*184c0*/  @!P2 STG.E.U8 desc[UR14][R26.64+0x178], R11 ;  /* 0x0001780b1a00a986 */ /* 0x0001e8000c10110e */
[----:B------:R0:W-:Y:S02]  /*184d0*/  @!P1 STG.E.U8 desc[UR14][R26.64+0x179], R5 ;  /* 0x000179051a009986 */ /* 0x0001e4000c10110e */
.L_x_417:
[----:B------:R-:W-:Y:S05]  /*184e0*/  BSYNC B0 ;  /* 0x0000000000007941 */ /* 0x000fea0003800000 */
.L_x_31:
[----:B0-----:R-:W2:Y:S04]  /*184f0*/  LDL.LU R3, [R1+0x278] ;  /* 0x0002780001037983 */ /* 0x001ea80000300800 */
[----:B-----5:R-:W2:Y:S01]  /*18500*/  LDL.LU R2, [R1+0x27c] ;  /* 0x00027c0001027983 */ /* 0x020ea20000300800 */
[----:B------:R-:W-:Y:S01]  /*18510*/  ULDC UR6, c[0x0][0xc] ;  /* 0x0000030000067ab9 */ /* 0x000fe20000000800 */
[----:B------:R-:W-:Y:S01]  /*18520*/  ULDC UR7, c[0x0][0x10] ;  /* 0x0000040000077ab9 */ /* 0x000fe20000000800 */
[----:B------:R-:W2:Y:S01]  /*18530*/  LDC R5, c[0x0][0x14] ;  /* 0x00000500ff057b82 */ /* 0x000ea20000000800 */
[----:B------:R-:W-:Y:S01]  /*18540*/  UIMAD.WIDE.U32 UR6, UR6, UR7, URZ ;  /* 0x00000007060672a5 */ /* 0x000fe2000f8e003f */
[----:B------:R-:W-:Y:S01]  /*18550*/  PRMT R0, RZ, 0x7610, R0 ;  /* 0x00007610ff007816 */ /* 0x000fe20000000000 */
[----:B------:R-:W-:-:S04]  /*18560*/  UMOV UR10, 0xffffffff ;  /* 0xffffffff000a7882 */ /* 0x000fc80000000000 */
[----:B--2---:R-:W-:-:S04]  /*18570*/  IMAD.WIDE.U32 R2, R5, UR6, R2 ;  /* 0x0000000605027c25 */ /* 0x004fc8000f8e0002 */
[----:B------:R-:W-:Y:S01]  /*18580*/  IMAD R5, R5, UR7, RZ ;  /* 0x0000000705057c24 */ /* 0x000fe2000f8e02ff */
[----:B------:R-:W-:Y:S01]  /*18590*/  ULDC.64 UR6, c[0x0][0x650] ;  /* 0x0001940000067ab9 */ /* 0x000fe20000000a00 */
[----:B------:R-:W-:Y:S01]  /*185a0*/  IMAD.MOV.U32 R11, RZ, RZ, R2 ;  /* 0x000000ffff0b7224 */ /* 0x000fe200078e0002 */
[----:B------:R-:W-:Y:S01]  /*185b0*/  ISETP.GE.U32.AND P0, PT, R2, UR6, PT ;  /* 0x0000000602007c0c */ /* 0x000fe2000bf06070 */
[----:B------:R-:W-:Y:S02]  /*185c0*/  IMAD.IADD R13, R3, 0x1, R5 ;  /* 0x00000001030d7824 */ /* 0x000fe400078e0205 */
[----:B------:R-:W-:-:S03]  /*185d0*/  IMAD.MOV.U32 R2, RZ, RZ, -0x1 ;  /* 0xffffffffff027424 */ /* 0x000fc600078e00ff */
[----:B------:R0:W-:Y:S01]  /*185e0*/  STL [R1+0x278], R13 ;  /* 0x0002780d01007387 */ /* 0x0001e20000100800 */
[----:B------:R-:W-:-:S03]  /*185f0*/  ISETP.GE.U32.AND.EX P0, PT, R13, UR7, PT, P0 ;  /* 0x000000070d007c0c */ /* 0x000fc6000bf06100 */
[----:B------:R0:W-:Y:S04]  /*18600*/  STL [R1+0x27c], R11 ;  /* 0x00027c0b01007387 */ /* 0x0001e80000100800 */
[----:B------:R0:W-:Y:S06]  /*18610*/  STL [R1+0x280], R2 ;  /* 0x0002800201007387 */ /* 0x0001ec0000100800 */
[----:B------:R-:W-:Y:S05]  /*18620*/  @P0 BRA `(.L_x_418) ;  /* 0x0000000400740947 */ /* 0x000fea0003800000 */
[----:B------:R-:W2:Y:S01]  /*18630*/  S2R R8, SR_CTAID.X ;  /* 0x0000000000087919 */ /* 0x000ea20000002500 */
[----:B------:R-:W-:Y:S01]  /*18640*/  ULDC.64 UR18, c[0x0][0x628] ;  /* 0x00018a0000127ab9 */ /* 0x000fe20000000a00 */
[----:B------:R-:W0:Y:S01]  /*18650*/  LDC R9, c[0x0][0x144] ;  /* 0x00005100ff097b82 */ /* 0x000e220000000800 */
[----:B------:R-:W-:Y:S01]  /*18660*/  ULDC UR6, c[0x0][0x150] ;  /* 0x0000540000067ab9 */ /* 0x000fe20000000800 */
[----:B------:R-:W0:Y:S01]  /*18670*/  S2R R12, SR_CTAID.Y ;  /* 0x00000000000c7919 */ /* 0x000e220000002600 */
[----:B------:R-:W-:Y:S01]  /*18680*/  ISETP.NE.U32.AND P0, PT, RZ, UR18, PT ;  /* 0x00000012ff007c0c */ /* 0x000fe2000bf05070 */
[----:B------:R-:W-:Y:S01]  /*18690*/  ULDC UR23, c[0x0][0x630] ;  /* 0x00018c0000177ab9 */ /* 0x000fe20000000800 */
[----:B------:R-:W-:Y:S02]  /*186a0*/  R2UR UR16, R11 ;  /* 0x000000000b1072ca */ /* 0x000fe400000e0000 */
[----:B------:R-:W-:Y:S01]  /*186b0*/  ISETP.NE.AND.EX P0, PT, RZ, UR19, PT, P0 ;  /* 0x00000013ff007c0c */ /* 0x000fe2000bf05300 */
[----:B------:R-:W0:Y:S01]  /*186c0*/  LDC.64 R6, c[0x0][0x620] ;  /* 0x00018800ff067b82 */ /* 0x000e220000000a00 */
[----:B------:R-:W-:-:S02]  /*186d0*/  R2UR UR17, R13 ;  /* 0x000000000d1172ca */ /* 0x000fc400000e0000 */
[----:B--2---:R-:W-:-:S05]  /*186e0*/  I2FP.F32.U32 R0, R8 ;  /* 0x0000000800007245 */ /* 0x004fca0000201000 */
[----:B------:R-:W-:-:S06]  /*186f0*/  FMUL R0, R0, UR6 ;  /* 0x0000000600007c20 */ /* 0x000fcc0008400000 */
[----:B------:R-:W2:Y:S01]  /*18700*/  F2I.U32.TRUNC.NTZ R0, R0 ;  /* 0x0000000000007305 */ /* 0x000ea2000020f000 */
        /* <DEDUP_REMOVED lines=13> */
.L_x_419:
[----:B------:R-:W-:Y:S01]  /*187e0*/  USHF.R.U64 UR10, UR16, UR23, UR17 ;  /* 0x00000017100a7299 */ /* 0x000fe20008001211 */
[----:B------:R-:W5:Y:S01]  /*187f0*/  LDC.64 R20, c[0x0][0x640] ;  /* 0x00019000ff147b82 */ /* 0x000f620000000a00 */
[----:B------:R-:W-:Y:S01]  /*18800*/  USHF.R.U32.HI UR6, URZ, UR23, UR17 ;  /* 0x000000173f067299 */ /* 0x000fe20008011611 */
[----:B--2---:R-:W-:Y:S02]  /*18810*/  IMAD.MOV R10, RZ, RZ, -R0 ;  /* 0x000000ffff0a7224 */ /* 0x004fe400078e0a00 */
[----:B0-----:R-:W-:Y:S01]  /*18820*/  IMAD.MOV.U32 R2, RZ, RZ, R11 ;  /* 0x000000ffff027224 */ /* 0x001fe200078e000b */
[----:B------:R-:W-:Y:S01]  /*18830*/  IADD3 R5, P0, RZ, -UR10, RZ ;  /* 0x8000000aff057c10 */ /* 0x000fe2000ff1e0ff */
[----:B------:R-:W-:Y:S02]  /*18840*/  IMAD R17, R9, R10, R8 ;  /* 0x0000000a09117224 */ /* 0x000fe400078e0208 */
[----:B------:R-:W0:Y:S02]  /*18850*/  LDC R4, c[0x0][0x618] ;  /* 0x00018600ff047b82 */ /* 0x000e240000000800 */
[----:B------:R-:W-:Y:S01]  /*18860*/  IMAD.X R3, RZ, RZ, ~UR6, P0 ;  /* 0x80000006ff037e24 */ /* 0x000fe200080e06ff */
[----:B------:R-:W-:-:S03]  /*18870*/  ULDC UR6, c[0x0][0x154] ;  /* 0x0000550000067ab9 */ /* 0x000fc60000000800 */
[-C--:B------:R-:W-:Y:S02]  /*18880*/  IMAD R0, R3, R6.reuse, RZ ;  /* 0x0000000603007224 */ /* 0x080fe400078e02ff */
[----:B------:R-:W2:Y:S01]  /*18890*/  LDC R14, c[0x0][0x608] ;  /* 0x00018200ff0e7b82 */ /* 0x000ea20000000800 */
[----:B------:R-:W-:Y:S02]  /*188a0*/  IMAD.MOV.U32 R3, RZ, RZ, R13 ;  /* 0x000000ffff037224 */ /* 0x000fe400078e000d */
[----:B------:R-:W-:-:S05]  /*188b0*/  IMAD.WIDE.U32 R2, R5, R6, R2 ;  /* 0x0000000605027225 */ /* 0x000fca00078e0002 */
[----:B------:R-:W1:Y:S01]  /*188c0*/  LDC R18, c[0x0][0x658] ;  /* 0x00019600ff127b82 */ /* 0x000e620000000800 */
[----:B------:R-:W-:Y:S01]  /*188d0*/  IMAD R5, R5, R7, R0 ;  /* 0x0000000705057224 */ /* 0x000fe200078e0200 */
[----:B------:R-:W-:Y:S01]  /*188e0*/  I2FP.F32.U32 R0, R12 ;  /* 0x0000000c00007245 */ /* 0x000fe20000201000 */
[----:B------:R-:W-:Y:S01]  /*188f0*/  IMAD.MOV.U32 R7, RZ, RZ, 0x1 ;  /* 0x00000001ff077424 */ /* 0x000fe200078e00ff */
[----:B-----5:R-:W-:Y:S01]  /*18900*/  ISETP.NE.U32.AND P0, PT, R20, RZ, PT ;  /* 0x000000ff1400720c */ /* 0x020fe20003f05070 */
[----:B------:R-:W-:Y:S02]  /*18910*/  IMAD.IADD R3, R3, 0x1, R5 ;  /* 0x0000000103037824 */ /* 0x000fe400078e0205 */
[----:B------:R-:W-:Y:S01]  /*18920*/  FMUL R0, R0, UR6 ;  /* 0x0000000600007c20 */ /* 0x000fe20008400000 */
[----:B------:R-:W3:Y:S01]  /*18930*/  LDC R15, c[0x0][0x148] ;  /* 0x00005200ff0f7b82 */ /* 0x000ee20000000800 */
[----:B------:R-:W-:Y:S01]  /*18940*/  ISETP.NE.AND.EX P0, PT, R21, RZ, PT, P0 ;  /* 0x000000ff1500720c */ /* 0x000fe20003f05300 */
[----:B------:R-:W-:Y:S01]  /*18950*/  IMAD.MOV.U32 R5, RZ, RZ, -0x1 ;  /* 0xffffffffff057424 */ /* 0x000fe200078e00ff */
[-CC-:B0-----:R-:W-:Y:S01]  /*18960*/  SHF.R.U64 R10, R2, R4.reuse, R3.reuse ;  /* 0x00000004020a7219 */ /* 0x181fe20000001203 */
[----:B------:R0:W0:Y:S01]  /*18970*/  F2I.U32.TRUNC.NTZ R13, R0 ;  /* 0x00000000000d7305 */ /* 0x000022000020f000 */
[----:B------:R-:W-:-:S03]  /*18980*/  SHF.R.U32.HI R3, RZ, R4, R3 ;  /* 0x00000004ff037219 */ /* 0x000fc60000011603 */
[----:B------:R-:W0:Y:S01]  /*18990*/  LDC R16, c[0x0][0x600] ;  /* 0x00018000ff107b82 */ /* 0x000e220000000800 */
[-CC-:B--2---:R-:W-:Y:S02]  /*189a0*/  SHF.R.U64 R8, R10, R14.reuse, R3.reuse ;  /* 0x0000000e0a087219 */ /* 0x184fe40000001203 */
[----:B------:R-:W-:-:S05]  /*189b0*/  SHF.R.U32.HI R3, RZ, R14, R3 ;  /* 0x0000000eff037219 */ /* 0x000fca0000011603 */
[----:B------:R-:W2:Y:S01]  /*189c0*/  LDC R22, c[0x0][0x648] ;  /* 0x00019200ff167b82 */ /* 0x000ea20000000800 */
[-CC-:B-1----:R-:W-:Y:S02]  /*189d0*/  SHF.R.U64 R11, R8, R18.reuse, R3.reuse ;  /* 0x00000012080b7219 */ /* 0x182fe40000001203 */
[-C--:B------:R-:W-:Y:S02]  /*189e0*/  SHF.L.U32 R5, R5, R18.reuse, RZ ;  /* 0x0000001205057219 */ /* 0x080fe400000006ff */
[-C--:B------:R-:W-:Y:S01]  /*189f0*/  SHF.R.U32.HI R3, RZ, R18.reuse, R3 ;  /* 0x00000012ff037219 */ /* 0x080fe20000011603 */
[----:B------:R-:W-:Y:S01]  /*18a00*/  IMAD.MOV.U32 R2, RZ, RZ, R11 ;  /* 0x000000ffff027224 */ /* 0x000fe200078e000b */
[----:B------:R-:W-:Y:S01]  /*18a10*/  SHF.L.U32 R34, R7, R18, RZ ;  /* 0x0000001207227219 */ /* 0x000fe200000006ff */
[----:B------:R-:W1:Y:S01]  /*18a20*/  LDC R23, c[0x0][0x638] ;  /* 0x00018e00ff177b82 */ /* 0x000e620000000800 */
[----:B------:R-:W-:-:S07]  /*18a30*/  LOP3.LUT R19, RZ, R5, RZ, 0x33, !PT ;  /* 0x00000005ff137212 */ /* 0x000fce00078e33ff */
[----:B------:R-:W0:Y:S01]  /*18a40*/  LDC R24, c[0x0][0x610] ;  /* 0x00018400ff187b82 */ /* 0x000e220000000800 */
[----:B------:R-:W-:Y:S05]  /*18a50*/  @!P0 BRA `(.L_x_420) ;  /* 0x0000000000288947 */ /* 0x000fea0003800000 */
[----:B0-----:R-:W0:Y:S02]  /*18a60*/  LDC R0, c[0x0][0x64c] ;  /* 0x00019300ff007b82 */ /* 0x001e240000000800 */
[----:B0-----:R-:W-:-:S05]  /*18a70*/  IADD3 R7, P0, R11, R0, RZ ;  /* 0x000000000b077210 */ /* 0x001fca0007f1e0ff */
        /* <DEDUP_REMOVED lines=8> */
.L_x_420:
[----:B0-2---:R-:W-:Y:S01]  /*18b00*/  SHF.R.U64 R0, R2, R22, R3 ;  /* 0x0000001602007219 */ /* 0x005fe20000001203 */
[----:B------:R-:W-:Y:S01]  /*18b10*/  VIADD R5, R16, 0xffffffff ;  /* 0xffffffff10057836 */ /* 0x000fe20000000000 */
[----:B------:R-:W-:Y:S01]  /*18b20*/  LOP3.LUT R3, R8, R19, RZ, 0xc0, !PT ;  /* 0x0000001308037212 */ /* 0x000fe200078ec0ff */
[----:B------:R-:W-:Y:S02]  /*18b30*/  IMAD.MOV R13, RZ, RZ, -R13 ;  /* 0x000000ffff0d7224 */ /* 0x000fe400078e0a0d */
[----:B------:R-:W-:Y:S02]  /*18b40*/  IMAD.MOV R2, RZ, RZ, -R0 ;  /* 0x000000ffff027224 */ /* 0x000fe400078e0a00 */
[----:B------:R-:W-:Y:S01]  /*18b50*/  IMAD R34, R34, R0, R3 ;  /* 0x0000000022227224 */ /* 0x000fe200078e0203 */
[----:B------:R-:W-:Y:S01]  /*18b60*/  LOP3.LUT R3, R10, R5, RZ, 0xc0, !PT ;  /* 0x000000050a037212 */ /* 0x000fe200078ec0ff */
[----:B---3--:R-:W-:Y:S02]  /*18b70*/  @P3 IMAD R17, R15, R13, R12 ;  /* 0x0000000d0f113224 */ /* 0x008fe400078e020c */
[----:B-1----:R-:W-:-:S02]  /*18b80*/  IMAD R0, R2, R23, R11 ;  /* 0x0000001702007224 */ /* 0x002fc400078e020b */
[----:B------:R-:W-:Y:S02]  /*18b90*/  IMAD.MOV.U32 R2, RZ, RZ, 0x1 ;  /* 0x00000001ff027424 */ /* 0x000fe400078e00ff */
[----:B------:R-:W-:Y:S02]  /*18ba0*/  IMAD R34, R34, R24, R17 ;  /* 0x0000001822227224 */ /* 0x000fe400078e0211 */
[----:B------:R-:W-:Y:S01]  /*18bb0*/  IMAD R3, R0, R16, R3 ;  /* 0x0000001000037224 */ /* 0x000fe200078e0203 */
[----:B------:R-:W-:-:S04]  /*18bc0*/  PRMT R0, R2, 0x7610, R0 ;  /* 0x0000761002007816 */ /* 0x000fc80000000000 */
[----:B------:R-:W-:Y:S02]  /*18bd0*/  SEL R2, R3, R34, !P3 ;  /* 0x0000002203027207 */ /* 0x000fe40005800000 */
[----:B------:R-:W-:-:S03]  /*18be0*/  SEL R34, R34, R3, !P3 ;  /* 0x0000000322227207 */ /* 0x000fc60005800000 */
[----:B------:R2:W-:Y:S04]  /*18bf0*/  STL [R1+0x280], R2 ;  /* 0x0002800201007387 */ /* 0x0005e80000100800 */
.L_x_418:
[----:B------:R0:W-:Y:S01]  /*18c00*/  STL [R1+0x284], R34 ;  /* 0x0002842201007387 */ /* 0x0001e20000100800 */
[----:B------:R-:W-:-:S13]  /*18c10*/  LOP3.LUT P0, RZ, R0, 0xff, RZ, 0xc0, !PT ;  /* 0x000000ff00ff7812 */ /* 0x000fda000780c0ff */
[----:B0-----:R-:W-:Y:S05]  /*18c20*/  @P0 BRA `(.L_x_421) ;  /* 0xfffffe8400180947 */ /* 0x001fea000383ffff */
[----:B------:R-:W-:Y:S05]  /*18c30*/  EXIT ;  /* 0x000000000000794d */ /* 0x000fea0003800000 */
.L_x_3:
[----:B------:R-:W2:Y:S01]  /*18c40*/  LDL R15, [R1+0x27c] ;  /* 0x00027c00010f7983 */ /* 0x000ea20000100800 */
[----:B------:R-:W-:-:S03]  /*18c50*/  ULDC.64 UR4, c[0x0][0x650] ;  /* 0x0001940000047ab9 */ /* 0x000fc60000000a00 */
[----:B------:R-:W3:Y:S01]  /*18c60*/  LDL R18, [R1+0x278] ;  /* 0x0002780001127983 */ /* 0x000ee20000100800 */
[----:B------:R-:W-:Y:S01]  /*18c70*/  PRMT R0, RZ, 0x7610, R0 ;  /* 0x00007610ff007816 */ /* 0x000fe20000000000 */
[----:B------:R-:W-:Y:S02]  /*18c80*/  IMAD.MOV.U32 R4, RZ, RZ, -0x1 ;  /* 0xffffffffff047424 */ /* 0x000fe400078e00ff */
[----:B------:R-:W-:Y:S02]  /*18c90*/  IMAD.MOV.U32 R5, RZ, RZ, -0x1 ;  /* 0xffffffffff057424 */ /* 0x000fe400078e00ff */
[----:B------:R-:W-:Y:S01]  /*18ca0*/  IMAD.MOV.U32 R6, RZ, RZ, -0x1 ;  /* 0xffffffffff067424 */ /* 0x000fe200078e00ff */
[----:B--2---:R-:W-:-:S04]  /*18cb0*/  ISETP.GE.U32.AND P0, PT, R15, UR4, PT ;  /* 0x000000040f007c0c */ /* 0x004fc8000bf06070 */
[----:B---3--:R-:W-:-:S13]  /*18cc0*/  ISETP.GE.U32.AND.EX P0, PT, R18, UR5, PT, P0 ;  /* 0x0000000512007c0c */ /* 0x008fda000bf06100 */
[----:B------:R-:W-:Y:S05]  /*18cd0*/  @P0 BRA `(.L_x_422) ;  /* 0x0000000400640947 */ /* 0x000fea0003800000 */
[----:B------:R-:W0:Y:S01]  /*18ce0*/  LDC.64 R12, c[0x0][0x628] ;  /* 0x00018a00ff0c7b82 */ /* 0x000e220000000a00 */
[----:B------:R-:W-:Y:S02]  /*18cf0*/  IMAD.MOV.U32 R8, RZ, RZ, R15 ;  /* 0x000000ffff087224 */ /* 0x000fe400078e000f */
[----:B------:R-:W-:-:S05]  /*18d00*/  IMAD.MOV.U32 R9, RZ, RZ, R18 ;  /* 0x000000ffff097224 */ /* 0x000fca00078e0012 */
[----:B------:R-:W1:Y:S08]  /*18d10*/  LDC R14, c[0x0][0x630] ;  /* 0x00018c00ff0e7b82 */ /* 0x000e700000000800 */
[----:B------:R-:W2:Y:S01]  /*18d20*/  LDC.64 R16, c[0x0][0x620] ;  /* 0x00018800ff107b82 */ /* 0x000ea20000000a00 */
[----:B0-----:R-:W-:-:S04]  /*18d30*/  ISETP.NE.U32.AND P0, PT, R12, RZ, PT ;  /* 0x000000ff0c00720c */ /* 0x001fc80003f05070 */
[----:B------:R-:W-:-:S13]  /*18d40*/  ISETP.NE.AND.EX P0, PT, R13, RZ, PT, P0 ;  /* 0x000000ff0d00720c */ /* 0x000fda0003f05300 */
[----:B-12---:R-:W-:Y:S05]  /*18d50*/  @!P0 BRA `(.L_x_423) ;  /* 0x0000000000288947 */ /* 0x006fea0003800000 */
[----:B------:R-:W0:Y:S02]  /*18d60*/  LDC R0, c[0x0][0x634] ;  /* 0x00018d00ff007b82 */ /* 0x000e240000000800 */
        /* <DEDUP_REMOVED lines=9> */
.L_x_423:
[-CC-:B------:R-:W-:Y:S01]  /*18e00*/  SHF.R.U64 R11, R8, R14.reuse, R9.reuse ;  /* 0x0000000e080b7219 */ /* 0x180fe20000001209 */
[----:B------:R-:W0:Y:S01]  /*18e10*/  LDC R6, c[0x0][0x618] ;  /* 0x00018600ff067b82 */ /* 0x000e220000000800 */
[----:B------:R-:W-:Y:S01]  /*18e20*/  SHF.R.U32.HI R0, RZ, R14, R9 ;  /* 0x0000000eff007219 */ /* 0x000fe20000011609 */
[----:B------:R-:W-:Y:S01]  /*18e30*/  ULDC UR4, c[0x0][0x150] ;  /* 0x0000540000047ab9 */ /* 0x000fe20000000800 */
[----:B------:R-:W-:Y:S01]  /*18e40*/  IADD3 R3, P0, RZ, -R11, RZ ;  /* 0x8000000bff037210 */ /* 0x000fe20007f1e0ff */
[----:B------:R-:W-:Y:S01]  /*18e50*/  IMAD.MOV.U32 R4, RZ, RZ, R15 ;  /* 0x000000ffff047224 */ /* 0x000fe200078e000f */
[----:B------:R-:W-:Y:S01]  /*18e60*/  I2FP.F32.U32 R8, R2 ;  /* 0x0000000200087245 */ /* 0x000fe20000201000 */
[----:B------:R-:W-:Y:S02]  /*18e70*/  IMAD.MOV.U32 R5, RZ, RZ, R18 ;  /* 0x000000ffff057224 */ /* 0x000fe400078e0012 */
[----:B------:R-:W1:Y:S01]  /*18e80*/  LDC.64 R20, c[0x0][0x640] ;  /* 0x00019000ff147b82 */ /* 0x000e620000000a00 */
[----:B------:R-:W-:-:S02]  /*18e90*/  IMAD.X R7, RZ, RZ, ~R0, P0 ;  /* 0x000000ffff077224 */ /* 0x000fc400000e0e00 */
[----:B------:R-:W-:Y:S01]  /*18ea0*/  FMUL R9, R8, UR4 ;  /* 0x0000000408097c20 */ /* 0x000fe20008400000 */
[----:B------:R-:W-:Y:S01]  /*18eb0*/  IMAD.WIDE.U32 R4, R3, R16, R4 ;  /* 0x0000001003047225 */ /* 0x000fe200078e0004 */
[----:B------:R-:W-:-:S03]  /*18ec0*/  ULDC UR4, c[0x0][0x154] ;  /* 0x0000550000047ab9 */ /* 0x000fc60000000800 */
[----:B------:R-:W-:Y:S01]  /*18ed0*/  IMAD R0, R7, R16, RZ ;  /* 0x0000001007007224 */ /* 0x000fe200078e02ff */
[----:B------:R-:W2:Y:S01]  /*18ee0*/  LDC R13, c[0x0][0x144] ;  /* 0x00005100ff0d7b82 */ /* 0x000ea20000000800 */
[----:B------:R-:W3:Y:S02]  /*18ef0*/  F2I.U32.TRUNC.NTZ R9, R9 ;  /* 0x0000000900097305 */ /* 0x000ee4000020f000 */
[----:B------:R-:W-:-:S04]  /*18f00*/  IMAD R3, R3, R17, R0 ;  /* 0x0000001103037224 */ /* 0x000fc800078e0200 */
[----:B------:R-:W-:Y:S01]  /*18f10*/  IMAD.IADD R3, R5, 0x1, R3 ;  /* 0x0000000105037824 */ /* 0x000fe200078e0203 */
[----:B------:R-:W4:Y:S04]  /*18f20*/  LDC R12, c[0x0][0x608] ;  /* 0x00018200ff0c7b82 */ /* 0x000f280000000800 */
[----:B0-----:R-:W-:Y:S02]  /*18f30*/  SHF.R.U64 R8, R4, R6, R3 ;  /* 0x0000000604087219 */ /* 0x001fe40000001203 */
[----:B------:R-:W-:Y:S02]  /*18f40*/  I2FP.F32.U32 R4, R10 ;  /* 0x0000000a00047245 */ /* 0x000fe40000201000 */
[----:B------:R-:W0:Y:S01]  /*18f50*/  LDC R7, c[0x0][0x658] ;  /* 0x00019600ff077b82 */ /* 0x000e220000000800 */
[----:B-1----:R-:W-:Y:S01]  /*18f60*/  ISETP.NE.U32.AND P0, PT, R20, RZ, PT ;  /* 0x000000ff1400720c */ /* 0x002fe20003f05070 */
[----:B---3--:R-:W-:Y:S01]  /*18f70*/  IMAD.MOV R0, RZ, RZ, -R9 ;  /* 0x000000ffff007224 */ /* 0x008fe200078e0a09 */
[----:B------:R-:W-:Y:S01]  /*18f80*/  SHF.R.U32.HI R3, RZ, R6, R3 ;  /* 0x00000006ff037219 */ /* 0x000fe20000011603 */
[----:B------:R-:W-:Y:S01]  /*18f90*/  FMUL R4, R4, UR4 ;  /* 0x0000000404047c20 */ /* 0x000fe20008400000 */
[----:B------:R-:W-:Y:S01]  /*18fa0*/  ISETP.NE.AND.EX P0, PT, R21, RZ, PT, P0 ;  /* 0x000000ff1500720c */ /* 0x000fe20003f05300 */
[----:B------:R-:W-:-:S02]  /*18fb0*/  IMAD.MOV.U32 R6, RZ, RZ, -0x1 ;  /* 0xffffffffff067424 */ /* 0x000fc400078e00ff */
[----:B------:R-:W1:Y:S01]  /*18fc0*/  LDC R17, c[0x0][0x148] ;  /* 0x00005200ff117b82 */ /* 0x000e620000000800 */
[----:B--2---:R-:W-:Y:S02]  /*18fd0*/  IMAD R19, R13, R0, R2 ;  /* 0x000000000d137224 */ /* 0x004fe400078e0202 */
[----:B------:R-:W-:-:S05]  /*18fe0*/  IMAD.MOV.U32 R2, RZ, RZ, 0x1 ;  /* 0x00000001ff027424 */ /* 0x000fca00078e00ff */
[----:B------:R-:W2:Y:S01]  /*18ff0*/  LDC R14, c[0x0][0x600] ;  /* 0x00018000ff0e7b82 */ /* 0x000ea20000000800 */
[-CC-:B----4-:R-:W-:Y:S02]  /*19000*/  SHF.R.U64 R13, R8, R12.reuse, R3.reuse ;  /* 0x0000000c080d7219 */ /* 0x190fe40000001203 */
[----:B------:R-:W-:Y:S02]  /*19010*/  SHF.R.U32.HI R0, RZ, R12, R3 ;  /* 0x0000000cff007219 */ /* 0x000fe40000011603 */
[----:B------:R3:W4:Y:S03]  /*19020*/  F2I.U32.TRUNC.NTZ R12, R4 ;  /* 0x00000004000c7305 */ /* 0x000726000020f000 */
[----:B------:R-:W1:Y:S01]  /*19030*/  LDC R16, c[0x0][0x648] ;  /* 0x00019200ff107b82 */ /* 0x000e620000000800 */
[-C--:B0-----:R-:W-:Y:S02]  /*19040*/  SHF.R.U64 R15, R13, R7.reuse, R0 ;  /* 0x000000070d0f7219 */ /* 0x081fe40000001200 */
[----:B------:R-:W-:-:S02]  /*19050*/  SHF.L.U32 R6, R6, R7, RZ ;  /* 0x0000000706067219 */ /* 0x000fc400000006ff */
[-C--:B------:R-:W-:Y:S01]  /*19060*/  SHF.L.U32 R22, R2, R7.reuse, RZ ;  /* 0x0000000702167219 */ /* 0x080fe200000006ff */
[----:B------:R-:W-:Y:S01]  /*19070*/  IMAD.MOV.U32 R2, RZ, RZ, R15 ;  /* 0x000000ffff027224 */ /* 0x000fe200078e000f */
[----:B------:R-:W-:Y:S01]  /*19080*/  SHF.R.U32.HI R3, RZ, R7, R0 ;  /* 0x00000007ff037219 */ /* 0x000fe20000011600 */
[----:B------:R-:W0:Y:S01]  /*19090*/  LDC R18, c[0x0][0x638] ;  /* 0x00018e00ff127b82 */ /* 0x000e220000000800 */
[----:B------:R-:W-:-:S07]  /*190a0*/  LOP3.LUT R24, RZ, R6, RZ, 0x33, !PT ;  /* 0x00000006ff187212 */ /* 0x000fce00078e33ff */
[----:B------:R-:W0:Y:S01]  /*190b0*/  LDC R23, c[0x0][0x610] ;  /* 0x00018400ff177b82 */ /* 0x000e220000000800 */
[----:B---34-:R-:W-:Y:S05]  /*190c0*/  @!P0 BRA `(.L_x_424) ;  /* 0x0000000000288947 */ /* 0x018fea0003800000 */
[----:B------:R-:W3:Y:S02]  /*190d0*/  LDC R0, c[0x0][0x64c] ;  /* 0x00019300ff007b82 */ /* 0x000ee40000000800 */
[----:B---3--:R-:W-:-:S05]  /*190e0*/  IADD3 R7, P0, R15, R0, RZ ;  /* 0x000000000f077210 */ /* 0x008fca0007f1e0ff */
        /* <DEDUP_REMOVED lines=8> */
.L_x_424:
[----:B-1----:R-:W-:Y:S01]  /*19170*/  SHF.R.U64 R3, R2, R16, R3 ;  /* 0x0000001002037219 */ /* 0x002fe20000001203 */
[----:B--2---:R-:W-:Y:S01]  /*19180*/  VIADD R5, R14, 0xffffffff ;  /* 0xffffffff0e057836 */ /* 0x004fe20000000000 */
[----:B------:R-:W-:Y:S01]  /*19190*/  LOP3.LUT R0, R13, R24, RZ, 0xc0, !PT ;  /* 0x000000180d007212 */ /* 0x000fe200078ec0ff */
[----:B------:R-:W-:Y:S02]  /*191a0*/  IMAD.MOV R12, RZ, RZ, -R12 ;  /* 0x000000ffff0c7224 */ /* 0x000fe400078e0a0c */
[----:B------:R-:W-:Y:S02]  /*191b0*/  IMAD.MOV R2, RZ, RZ, -R3 ;  /* 0x000000ffff027224 */ /* 0x000fe400078e0a03 */
[----:B------:R-:W-:Y:S01]  /*191c0*/  IMAD R4, R22, R3, R0 ;  /* 0x0000000316047224 */ /* 0x000fe200078e0200 */
[----:B------:R-:W-:Y:S01]  /*191d0*/  LOP3.LUT R3, R8, R5, RZ, 0xc0, !PT ;  /* 0x0000000508037212 */ /* 0x000fe200078ec0ff */
[----:B------:R-:W-:Y:S02]  /*191e0*/  @P3 IMAD R19, R17, R12, R10 ;  /* 0x0000000c11133224 */ /* 0x000fe400078e020a */
[----:B0-----:R-:W-:-:S02]  /*191f0*/  IMAD R0, R2, R18, R15 ;  /* 0x0000001202007224 */ /* 0x001fc400078e020f */
[----:B------:R-:W-:Y:S02]  /*19200*/  IMAD R4, R4, R23, R19 ;  /* 0x0000001704047224 */ /* 0x000fe400078e0213 */
[----:B------:R-:W-:Y:S02]  /*19210*/  IMAD R3, R0, R14, R3 ;  /* 0x0000000e00037224 */ /* 0x000fe400078e0203 */
[----:B------:R-:W-:Y:S02]  /*19220*/  IMAD.MOV.U32 R2, RZ, RZ, 0x1 ;  /* 0x00000001ff027424 */ /* 0x000fe400078e00ff */
[----:B------:R-:W-:Y:S01]  /*19230*/  IMAD.MOV.U32 R6, RZ, RZ, R11 ;  /* 0x000000ffff067224 */ /* 0x000fe200078e000b */
[----:B------:R-:W-:Y:S02]  /*19240*/  SEL R5, R3, R4, !P3 ;  /* 0x0000000403057207 */ /* 0x000fe40005800000 */
[----:B------:R-:W-:Y:S02]  /*19250*/  PRMT R0, R2, 0x7610, R0 ;  /* 0x0000761002007816 */ /* 0x000fe40000000000 */
[----:B------:R-:W-:-:S07]  /*19260*/  SEL R4, R4, R3, !P3 ;  /* 0x0000000304047207 */ /* 0x000fce0005800000 */
.L_x_422:
[----:B------:R-:W-:-:S08]  /*19270*/  NOP ;  /* 0x0000000000007918 */ /* 0x000fd00000000000 */
[----:B------:R-:W0:-:S00]  /*19280*/  USETMAXREG.DEALLOC.CTAPOOL 0x28 ;  /* 0x00000028000079c8 */ /* 0x000e0000080e0500 */
[----:B------:R-:W-:-:S13]  /*19290*/  ISETP.NE.AND P0, PT, RZ, UR8, PT ;  /* 0x00000008ff007c0c */ /* 0x000fda000bf05270 */
[----:B------:R-:W-:Y:S05]  /*192a0*/  @P0 EXIT ;  /* 0x000000000000094d */ /* 0x000fea0003800000 */
[----:B0-----:R-:W-:Y:S01]  /*192b0*/  LOP3.LUT P0, RZ, R0, 0xff, RZ, 0xc0, !PT ;  /* 0x000000ff00ff7812 */ /* 0x001fe2000780c0ff */
[----:B------:R-:W-:Y:S02]  /*192c0*/  IMAD.MOV.U32 R0, RZ, RZ, 0x1 ;  /* 0x00000001ff007424 */ /* 0x000fe400078e00ff */
[----:B------:R-:W-:-:S10]  /*192d0*/  IMAD.MOV.U32 R10, RZ, RZ, RZ ;  /* 0x000000ffff0a7224 */ /* 0x000fd400078e00ff */
[----:B------:R-:W-:Y:S05]  /*192e0*/  @!P0 BRA `(.L_x_425) ;  /* 0x0000000c00548947 */ /* 0x000fea0003800000 */
[----:B------:R-:W0:Y:S01]  /*192f0*/  LDC R0, c[0x0][0x28c] ;  /* 0x0000a300ff007b82 */ /* 0x000e220000000800 */
[----:B------:R-:W1:Y:S01]  /*19300*/  S2R R2, SR_TID.X ;  /* 0x0000000000027919 */ /* 0x000e620000002100 */
[----:B------:R-:W-:Y:S01]  /*19310*/  ULDC UR5, c[0x0][0x658] ;  /* 0x0001960000057ab9 */ /* 0x000fe20000000800 */
[----:B------:R-:W-:Y:S01]  /*19320*/  UMOV UR7, 0xffffffff ;  /* 0xffffffff00077882 */ /* 0x000fe20000000000 */
[----:B------:R-:W-:Y:S01]  /*19330*/  ULDC UR6, c[0x0][0xc] ;  /* 0x0000030000067ab9 */ /* 0x000fe20000000800 */
[----:B------:R-:W-:Y:S01]  /*19340*/  USHF.L.U32 UR9, UR7, UR5, URZ ;  /* 0x0000000507097299 */ /* 0x000fe2000800063f */
[----:B------:R-:W-:Y:S01]  /*19350*/  BSSY B0, `(.L_x_425) ;  /* 0x00000ce000007945 */ /* 0x000fe20003800000 */
[----:B------:R-:W-:Y:S01]  /*19360*/  UMOV UR8, 0x1 ;  /* 0x0000000100087882 */ /* 0x000fe20000000000 */
[----:B------:R-:W-:Y:S01]  /*19370*/  ULDC UR7, c[0x0][0x10] ;  /* 0x0000040000077ab9 */ /* 0x000fe20000000800 */
[----:B------:R-:W-:Y:S01]  /*19380*/  USHF.L.U32 UR5, UR8, UR5, URZ ;  /* 0x0000000508057299 */ /* 0x000fe2000800063f */
[----:B------:R-:W-:Y:S01]  /*19390*/  IMAD.MOV.U32 R12, RZ, RZ, 0x1 ;  /* 0x00000001ff0c7424 */ /* 0x000fe200078e00ff */
[----:B------:R-:W-:Y:S01]  /*193a0*/  UIMAD.WIDE.U32 UR6, UR6, UR7, URZ ;  /* 0x00000007060672a5 */ /* 0x000fe2000f8e003f */
[----:B------:R-:W-:Y:S01]  /*193b0*/  IMAD.MOV.U32 R10, RZ, RZ, RZ ;  /* 0x000000ffff0a7224 */ /* 0x000fe200078e00ff */
[----:B------:R-:W-:Y:S01]  /*193c0*/  ULDC UR8, c[0x0][0x14] ;  /* 0x0000050000087ab9 */ /* 0x000fe20000000800 */
[----:B------:R-:W-:Y:S01]  /*193d0*/  ULDC UR4, c[0x0][0x600] ;  /* 0x0001800000047ab9 */ /* 0x000fe20000000800 */
[----:B------:R-:W-:-:S02]  /*193e0*/  UIMAD.WIDE.U32 UR22, UR6, UR8, URZ ;  /* 0x00000008061672a5 */ /* 0x000fc4000f8e003f */
[----:B------:R-:W-:Y:S02]  /*193f0*/  UIMAD UR16, UR7, UR8, URZ ;  /* 0x00000008071072a4 */ /* 0x000fe4000f8e023f */
[----:B------:R-:W-:Y:S02]  /*19400*/  ULOP3.LUT UR21, UR13, 0x2, URZ, 0xfc, !UPT ;  /* 0x000000020d157892 */ /* 0x000fe4000f8efc3f */
[----:B------:R-:W-:Y:S02]  /*19410*/  UIADD3 UR4, UR4, -0x1, URZ ;  /* 0xffffffff04047890 */ /* 0x000fe4000fffe03f */
[----:B------:R-:W-:Y:S01]  /*19420*/  ULOP3.LUT UR19, URZ, UR9, URZ, 0x33, !UPT ;  /* 0x000000093f137292 */ /* 0x000fe2000f8e333f */
[----:B0-----:R-:W-:Y:S01]  /*19430*/  VIADD R0, R0, 0x3f ;  /* 0x0000003f00007836 */ /* 0x001fe20000000000 */
[----:B------:R-:W-:Y:S01]  /*19440*/  UIADD3 UR16, UR23, UR16, URZ ;  /* 0x0000001017107290 */ /* 0x000fe2000fffe03f */
[----:B------:R-:W-:-:S03]  /*19450*/  ULDC.64 UR24, c[0x0][0x198] ;  /* 0x0000660000187ab9 */ /* 0x000fc60000000a00 */
[----:B------:R-:W-:-:S04]  /*19460*/  SHF.R.S32.HI R3, RZ, 0x1f, R0 ;  /* 0x0000001fff037819 */ /* 0x000fc80000011400 */
[----:B------:R-:W-:Y:S01]  /*19470*/  LEA.HI R3, R3, R0, RZ, 0x6 ;  /* 0x0000000003037211 */ /* 0x000fe200078f30ff */
[----:B------:R-:W-:Y:S01]  /*19480*/  IMAD.MOV.U32 R0, RZ, RZ, 0x1 ;  /* 0x00000001ff007424 */ /* 0x000fe200078e00ff */
[C---:B-1----:R-:W-:Y:S02]  /*19490*/  LOP3.LUT P2, RZ, R2.reuse, 0x7f, RZ, 0xc0, !PT ;  /* 0x0000007f02ff7812 */ /* 0x042fe4000784c0ff */
[----:B------:R-:W-:Y:S02]  /*194a0*/  SHF.R.S32.HI R9, RZ, 0x6, R3 ;  /* 0x00000006ff097819 */ /* 0x000fe40000011403 */
[----:B------:R-:W-:-:S03]  /*194b0*/  LOP3.LUT P0, RZ, R2, 0x1f, RZ, 0xc0, !PT ;  /* 0x0000001f02ff7812 */ /* 0x000fc6000780c0ff */
[----:B------:R-:W-:Y:S01]  /*194c0*/  VIADD R8, R9, 0x1 ;  /* 0x0000000109087836 */ /* 0x000fe20000000000 */
[----:B------:R-:W-:-:S13]  /*194d0*/  PLOP3.LUT P0, PT, P0, P2, PT, 0x8a, 0x0 ;  /* 0x000000000000781c */ /* 0x000fda0000705172 */
.L_x_437:
[----:B------:R-:W-:-:S03]  /*194e0*/  UMOV UR6, 0xffffffff ;  /* 0xffffffff00067882 */ /* 0x000fc60000000000 */
[----:B------:R-:W-:Y:S05]  /*194f0*/  BRA.DIV UR6, `(.L_x_426) ;  /* 0x0000001206387947 */ /* 0x000fea000b800000 */
[----:B------:R-:W-:-:S13]  /*19500*/  ELECT P1, URZ, PT ;  /* 0x00000000003f782f */ /* 0x000fda0003820000 */
.L_x_451:
[----:B------:R-:W0:Y:S01]  /*19510*/  LDC R2, c[0x0][0x28c] ;  /* 0x0000a300ff027b82 */ /* 0x000e220000000800 */
[----:B------:R-:W-:Y:S01]  /*19520*/  BSSY B1, `(.L_x_427) ;  /* 0x0000038000017945 */ /* 0x000fe20003800000 */
[----:B0-----:R-:W-:-:S13]  /*19530*/  ISETP.LT.OR P1, PT, R2, 0x1, !P1 ;  /* 0x000000010200780c */ /* 0x001fda0004f21670 */
[----:B------:R-:W-:Y:S05]  /*19540*/  @P1 BRA `(.L_x_428) ;  /* 0x0000000000d41947 */ /* 0x000fea0003800000 */
[----:B------:R-:W-:Y:S02]  /*19550*/  IMAD.SHL.U32 R13, R4, 0x80, RZ ;  /* 0x00000080040d7824 */ /* 0x000fe400078e00ff */
[----:B------:R-:W-:Y:S02]  /*19560*/  IMAD R11, R5, 0x180, RZ ;  /* 0x00000180050b7824 */ /* 0x000fe400078e02ff */
[----:B------:R-:W-:Y:S02]  /*19570*/  IMAD.MOV.U32 R16, RZ, RZ, RZ ;  /* 0x000000ffff107224 */ /* 0x000fe400078e00ff */
[----:B------:R-:W-:Y:S02]  /*19580*/  IMAD.MOV.U32 R2, RZ, RZ, R8 ;  /* 0x000000ffff027224 */ /* 0x000fe400078e0008 */
[----:B------:R-:W-:Y:S02]  /*19590*/  IMAD.MOV.U32 R3, RZ, RZ, R0 ;  /* 0x000000ffff037224 */ /* 0x000fe400078e0000 */
[----:B------:R-:W-:-:S07]  /*195a0*/  IMAD.MOV.U32 R4, RZ, RZ, R10 ;  /* 0x000000ffff047224 */ /* 0x000fce00078e000a */
.L_x_432:
[----:B------:R-:W0:Y:S01]  /*195b0*/  S2R R14, SR_CgaCtaId ;  /* 0x00000000000e7919 */ /* 0x000e220000008800 */
[----:B------:R-:W-:Y:S01]  /*195c0*/  MOV R5, 0x400 ;  /* 0x0000040000057802 */ /* 0x000fe20000000f00 */
[----:B------:R-:W1:Y:S03]  /*195d0*/  @!P2 LDC R7, c[0x0][0x500] ;  /* 0x00014000ff07ab82 */ /* 0x000e660000000800 */
[----:B0-----:R-:W-:Y:S02]  /*195e0*/  LEA R15, R14, R5, 0x18 ;  /* 0x000000050e0f7211 */ /* 0x001fe400078ec0ff */
[----:B------:R-:W-:-:S03]  /*195f0*/  SHF.L.U32 R5, R3, 0x1f, RZ ;  /* 0x0000001f03057819 */ /* 0x000fc600000006ff */
[----:B------:R-:W-:-:S04]  /*19600*/  IMAD R14, R4, 0x8, R15 ;  /* 0x00000008040e7824 */ /* 0x000fc800078e020f */
[----:B------:R-:W0:Y:S02]  /*19610*/  SYNCS.PHASECHK.TRANS64.TRYWAIT P1, [R14+URZ+0x38], R5 ;  /* 0x000038050e0075a7 */ /* 0x000e24000802017f */
[----:B01----:R-:W-:Y:S05]  /*19620*/  @!P1 BRA `(.L_x_429) ;  /* 0x00000010000c9947 */ /* 0x003fea0003800000 */
.L_x_452:
[----:B------:R-:W-:Y:S01]  /*19630*/  UPRMT UR6, UR21, 0x9910, URZ ;  /* 0x0000991015067896 */ /* 0x000fe2000800003f */
[----:B------:R1:W-:Y:S03]  /*19640*/  @!P2 SYNCS.ARRIVE.TRANS64 RZ, [R14+URZ], R7 ;  /* 0x000000070effa9a7 */ /* 0x0003e6000800003f */
[----:B------:R-:W-:-:S06]  /*19650*/  UISETP.NE.AND UP0, UPT, UR6, 0x2, UPT ;  /* 0x000000020600788c */ /* 0x000fcc000bf05270 */
[----:B------:R-:W-:-:S13]  /*19660*/  PLOP3.LUT P1, PT, PT, PT, UP0, 0x80, 0x0 ;  /* 0x000000000000781c */ /* 0x000fda0003f2f008 */
[----:B-1----:R-:W-:Y:S05]  /*19670*/  @P1 BRA `(.L_x_430) ;  /* 0x0000000000041947 */ /* 0x002fea0003800000 */
[----:B------:R-:W-:Y:S01]  /*19680*/  BPT.TRAP 0x1 ;  /* 0x000000040000795c */ /* 0x000fe20000300000 */
.L_x_430:
[----:B------:R-:W-:Y:S05]  /*19690*/  @P0 BRA `(.L_x_431) ;  /* 0x0000000000040947 */ /* 0x000fea0003800000 */
[----:B------:R-:W-:Y:S01]  /*196a0*/  BPT.TRAP 0x1 ;  /* 0x000000040000795c */ /* 0x000fe20000300000 */
.L_x_431:
[--C-:B0-----:R-:W-:Y:S01]  /*196b0*/  IMAD R5, R4, 0x2000, R15.reuse ;  /* 0x0000200004057824 */ /* 0x101fe200078e020f */
[----:B------:R-:W-:Y:S01]  /*196c0*/  R2UR UR9, R14 ;  /* 0x000000000e0972ca */ /* 0x000fe200000e0000 */
[----:B------:R-:W-:Y:S01]  /*196d0*/  IMAD R15, R4, 0x6000, R15 ;  /* 0x00006000040f7824 */ /* 0x000fe200078e020f */
[----:B------:R-:W-:Y:S01]  /*196e0*/  UIADD3 UR6, UP0, UR24, 0xf0, URZ ;  /* 0x000000f018067890 */ /* 0x000fe2000ff1e03f */
[----:B------:R-:W-:Y:S01]  /*196f0*/  VIADD R2, R2, 0xffffffff ;  /* 0xffffffff02027836 */ /* 0x000fe20000000000 */
[----:B------:R-:W-:Y:S01]  /*19700*/  R2UR UR7, R5 ;  /* 0x00000000050772ca */ /* 0x000fe200000e0000 */
[----:B------:R-:W-:Y:S01]  /*19710*/  UIADD3 UR26, UP1, UR24, 0x1f0, URZ ;  /* 0x000001f0181a7890 */ /* 0x000fe2000ff3e03f */
[----:B------:R-:W-:Y:S01]  /*19720*/  R2UR UR8, R15 ;  /* 0x000000000f0872ca */ /* 0x000fe200000e0000 */
[----:B------:R-:W-:Y:S01]  /*19730*/  VIADD R4, R4, 0x1 ;  /* 0x0000000104047836 */ /* 0x000fe20000000000 */
[----:B------:R-:W-:Y:S01]  /*19740*/  R2UR UR11, R13 ;  /* 0x000000000d0b72ca */ /* 0x000fe200000e0000 */
[----:B------:R-:W-:Y:S01]  /*19750*/  UIADD3.X UR27, URZ, UR25, URZ, UP1, !UPT ;  /* 0x000000193f1b7290 */ /* 0x000fe20008ffe43f */
[----:B------:R-:W-:Y:S01]  /*19760*/  R2UR UR10, R16 ;  /* 0x00000000100a72ca */ /* 0x000fe200000e0000 */
[----:B------:R-:W-:Y:S01]  /*19770*/  UMOV UR14, 0x0 ;  /* 0x00000000000e7882 */ /* 0x000fe20000000000 */
[----:B------:R-:W-:Y:S01]  /*19780*/  R2UR UR12, R6 ;  /* 0x00000000060c72ca */ /* 0x000fe200000e0000 */
[----:B------:R-:W-:Y:S01]  /*19790*/  UMOV UR15, 0x10000000 ;  /* 0x10000000000f7882 */ /* 0x000fe20000000000 */
[----:B------:R-:W-:Y:S01]  /*197a0*/  R2UR UR20, R11 ;  /* 0x000000000b1472ca */ /* 0x000fe200000e0000 */
[----:B------:R-:W-:Y:S01]  /*197b0*/  VIADD R16, R16, 0x40 ;  /* 0x0000004010107836 */ /* 0x000fe20000000000 */
[----:B------:R-:W-:Y:S01]  /*197c0*/  ISETP.GT.AND P4, PT, R2, 0x1, PT ;  /* 0x000000010200780c */ /* 0x000fe20003f84270 */
[----:B------:R-:W-:Y:S01]  /*197d0*/  UIADD3 UR17, UR7, 0x180, URZ ;  /* 0x0000018007117890 */ /* 0x000fe2000fffe03f */
[----:B------:R-:W-:Y:S01]  /*197e0*/  ISETP.NE.AND P1, PT, R4, 0x7, PT ;  /* 0x000000070400780c */ /* 0x000fe20003f25270 */
[----:B------:R-:W-:-:S02]  /*197f0*/  UIADD3.X UR7, URZ, UR25, URZ, UP0, !UPT ;  /* 0x000000193f077290 */ /* 0x000fc400087fe43f */
[----:B------:R-:W-:Y:S01]  /*19800*/  UIADD3 UR18, UR8, 0xe180, URZ ;  /* 0x0000e18008127890 */ /* 0x000fe2000fffe03f */
[----:B------:R-:W-:Y:S02]  /*19810*/  SEL R14, RZ, 0x1, P1 ;  /* 0x00000001ff0e7807 */ /* 0x000fe40000800000 */
[----:B------:R-:W-:Y:S01]  /*19820*/  UMOV UR8, UR17 ;  /* 0x0000001100087c82 */ /* 0x000fe20008000000 */
[----:B------:R-:W-:Y:S02]  /*19830*/  SEL R4, R4, RZ, P1 ;  /* 0x000000ff04047207 */ /* 0x000fe40000800000 */
[----:B------:R-:W-:Y:S01]  /*19840*/  LOP3.LUT R3, R3, R14, RZ, 0x3c, !PT ;  /* 0x0000000e03037212 */ /* 0x000fe200078e3cff */
[----:B------:R0:W-:Y:S02]  /*19850*/  UTMALDG.3D [UR8], [UR6], desc[UR14] ;  /* 0x00000e08060075b4 */ /* 0x0001e40008011000 */
[----:B0-----:R-:W-:Y:S01]  /*19860*/  UMOV UR8, UR18 ;  /* 0x0000001200087c82 */ /* 0x001fe20008000000 */
[----:B------:R-:W-:-:S02]  /*19870*/  UMOV UR11, UR20 ;  /* 0x00000014000b7c82 */ /* 0x000fc40008000000 */
[----:B------:R0:W-:Y:S02]  /*19880*/  UTMALDG.3D [UR8], [UR26], desc[UR14] ;  /* 0x00000e081a0075b4 */ /* 0x0001e40008011000 */
[----:B0-----:R-:W-:Y:S05]  /*19890*/  @P4 BRA `(.L_x_432) ;  /* 0xfffffffc00444947 */ /* 0x001fea000383ffff */
.L_x_428:
[----:B------:R-:W-:Y:S05]  /*198a0*/  BSYNC B1 ;  /* 0x0000000000017941 */ /* 0x000fea0003800000 */
.L_x_427:
[----:B------:R-:W2:Y:S01]  /*198b0*/  LDL.LU R17, [R1+0x278] ;  /* 0x0002780001117983 */ /* 0x000ea20000300800 */
[----:B------:R-:W-:Y:S01]  /*198c0*/  LOP3.LUT P5, RZ, R12, 0xff, RZ, 0xc0, !PT ;  /* 0x000000ff0cff7812 */ /* 0x000fe200078ac0ff */
[C---:B------:R-:W-:Y:S01]  /*198d0*/  IMAD.IADD R10, R9.reuse, 0x1, R10 ;  /* 0x00000001090a7824 */ /* 0x040fe200078e020a */
[----:B------:R-:W-:Y:S01]  /*198e0*/  ULDC.64 UR6, c[0x0][0x650] ;  /* 0x0001940000067ab9 */ /* 0x000fe20000000a00 */
[----:B------:R-:W3:Y:S01]  /*198f0*/  LDL.LU R14, [R1+0x27c] ;  /* 0x00027c00010e7983 */ /* 0x000ee20000300800 */
[C---:B------:R-:W-:Y:S01]  /*19900*/  ISETP.GE.U32.AND P4, PT, R9.reuse, 0x7, PT ;  /* 0x000000070900780c */ /* 0x040fe20003f86070 */
[C---:B------:R-:W-:Y:S01]  /*19910*/  IMAD.WIDE.U32 R2, R10.reuse, 0x24924925, RZ ;  /* 0x249249250a027825 */ /* 0x040fe200078e00ff */
[C---:B------:R-:W-:Y:S01]  /*19920*/  ISETP.GT.U32.AND P1, PT, R10.reuse, 0x6, PT ;  /* 0x000000060a00780c */ /* 0x040fe20003f24070 */
[----:B------:R-:W-:Y:S01]  /*19930*/  BSSY B1, `(.L_x_433) ;  /* 0x000006d000017945 */ /* 0x000fe20003800000 */
[----:B------:R-:W-:Y:S01]  /*19940*/  PRMT R12, RZ, 0x7610, R12 ;  /* 0x00007610ff0c7816 */ /* 0x000fe2000000000c */
[----:B------:R-:W-:Y:S01]  /*19950*/  IMAD.IADD R2, R10, 0x1, -R3 ;  /* 0x000000010a027824 */ /* 0x000fe200078e0a03 */
[----:B------:R-:W-:Y:S01]  /*19960*/  ISETP.LT.U32.AND P1, PT, R9, 0x7, P1 ;  /* 0x000000070900780c */ /* 0x000fe20000f21070 */
[----:B------:R-:W-:-:S02]  /*19970*/  IMAD.MOV.U32 R6, RZ, RZ, -0x1 ;  /* 0xffffffffff067424 */ /* 0x000fc400078e00ff */
[----:B------:R-:W0:Y:S01]  /*19980*/  @P5 S2R R5, SR_CgaCtaId ;  /* 0x0000000000055919 */ /* 0x000e220000008800 */
[----:B------:R-:W-:Y:S02]  /*19990*/  @P5 MOV R4, 0x400 ;  /* 0x0000040000045802 */ /* 0x000fe40000000f00 */
[----:B------:R-:W-:-:S04]  /*199a0*/  LEA.HI R2, R2, R3, RZ, 0x1f ;  /* 0x0000000302027211 */ /* 0x000fc800078ff8ff */
[--C-:B------:R-:W-:Y:S02]  /*199b0*/  SHF.R.U32.HI R3, RZ, 0x2, R2.reuse ;  /* 0x00000002ff037819 */ /* 0x100fe40000011602 */
[----:B------:R-:W-:-:S03]  /*199c0*/  PRMT R2, RZ, 0x7610, R2 ;  /* 0x00007610ff027816 */ /* 0x000fc60000000002 */
[----:B------:R-:W-:Y:S01]  /*199d0*/  IMAD R10, R3, -0x7, R10 ;  /* 0xfffffff9030a7824 */ /* 0x000fe200078e020a */
[----:B0-----:R-:W-:Y:S02]  /*199e0*/  @P5 LEA R4, R5, R4, 0x18 ;  /* 0x0000000405045211 */ /* 0x001fe400078ec0ff */
[----:B------:R-:W-:Y:S02]  /*199f0*/  SEL R5, RZ, 0x1, !P1 ;  /* 0x00000001ff057807 */ /* 0x000fe40004800000 */
[----:B------:R0:W-:Y:S02]  /*19a00*/  @P5 SYNCS.ARRIVE.TRANS64.A1T0 RZ, [R4+URZ+0x88], RZ ;  /* 0x000088ff04ff59a7 */ /* 0x0001e4000810003f */
[----:B------:R-:W-:Y:S01]  /*19a10*/  LOP3.LUT R0, R0, R5, RZ, 0x3c, !PT ;  /* 0x0000000500007212 */ /* 0x000fe200078e3cff */
[----:B------:R-:W-:-:S03]  /*19a20*/  IMAD.MOV.U32 R5, RZ, RZ, -0x1 ;  /* 0xffffffffff057424 */ /* 0x000fc600078e00ff */
[----:B------:R-:W-:Y:S01]  /*19a30*/  @P4 LOP3.LUT R0, R0, 0x1, R3, 0x78, !PT ;  /* 0x0000000100004812 */ /* 0x000fe200078e7803 */
[----:B0-----:R-:W-:Y:S01]  /*19a40*/  IMAD.MOV.U32 R4, RZ, RZ, -0x1 ;  /* 0xffffffffff047424 */ /* 0x001fe200078e00ff */
[----:B---3--:R-:W-:-:S04]  /*19a50*/  IADD3 R14, P1, R14, UR22, RZ ;  /* 0x000000160e0e7c10 */ /* 0x008fc8000ff3e0ff */
[----:B--2---:R-:W-:Y:S01]  /*19a60*/  IADD3.X R17, R17, UR16, RZ, P1, !PT ;  /* 0x0000001011117c10 */ /* 0x004fe20008ffe4ff */
[----:B------:R0:W-:Y:S01]  /*19a70*/  STL [R1+0x27c], R14 ;  /* 0x00027c0e01007387 */ /* 0x0001e20000100800 */
[----:B------:R-:W-:-:S03]  /*19a80*/  ISETP.GE.U32.AND P1, PT, R14, UR6, PT ;  /* 0x000000060e007c0c */ /* 0x000fc6000bf26070 */
[----:B------:R0:W-:Y:S01]  /*19a90*/  STL [R1+0x278], R17 ;  /* 0x0002781101007387 */ /* 0x0001e20000100800 */
[----:B------:R-:W-:-:S13]  /*19aa0*/  ISETP.GE.U32.AND.EX P1, PT, R17, UR7, PT, P1 ;  /* 0x0000000711007c0c */ /* 0x000fda000bf26110 */
[----:B0-----:R-:W-:Y:S05]  /*19ab0*/  @P1 BRA `(.L_x_434) ;  /* 0x0000000400501947 */ /* 0x001fea0003800000 */
[----:B------:R-:W-:Y:S01]  /*19ac0*/  ULDC.64 UR6, c[0x0][0x628] ;  /* 0x00018a0000067ab9 */ /* 0x000fe20000000a00 */
[----:B------:R-:W0:Y:S01]  /*19ad0*/  S2R R13, SR_CTAID.X ;  /* 0x00000000000d7919 */ /* 0x000e220000002500 */
[----:B------:R-:W-:Y:S01]  /*19ae0*/  ISETP.NE.U32.AND P1, PT, RZ, UR6, PT ;  /* 0x00000006ff007c0c */ /* 0x000fe2000bf25070 */
[----:B------:R-:W-:Y:S01]  /*19af0*/  ULDC UR9, c[0x0][0x630] ;  /* 0x00018c0000097ab9 */ /* 0x000fe20000000800 */
[----:B------:R-:W-:Y:S01]  /*19b00*/  IMAD.MOV.U32 R2, RZ, RZ, R14 ;  /* 0x000000ffff027224 */ /* 0x000fe200078e000e */
[----:B------:R-:W1:Y:S01]  /*19b10*/  S2R R11, SR_CTAID.Y ;  /* 0x00000000000b7919 */ /* 0x000e620000002600 */
[----:B------:R-:W-:Y:S01]  /*19b20*/  ISETP.NE.AND.EX P1, PT, RZ, UR7, PT, P1 ;  /* 0x00000007ff007c0c */ /* 0x000fe2000bf25310 */
[----:B------:R-:W-:-:S12]  /*19b30*/  IMAD.MOV.U32 R3, RZ, RZ, R17 ;  /* 0x000000ffff037224 */ /* 0x000fd800078e0011 */
[----:B------:R-:W-:Y:S05]  /*19b40*/  @!P1 BRA `(.L_x_435) ;  /* 0x0000000000289947 */ /* 0x000fea0003800000 */
[----:B------:R-:W-:Y:S02]  /*19b50*/  ULDC UR8, c[0x0][0x634] ;  /* 0x00018d0000087ab9 */ /* 0x000fe40000000800 */
[----:B------:R-:W-:-:S05]  /*19b60*/  IADD3 R7, P1, R14, UR8, RZ ;  /* 0x000000080e077c10 */ /* 0x000fca000ff3e0ff */
[----:B------:R-:W-:-:S04]  /*19b70*/  IMAD.X R15, RZ, RZ, R17, P1 ;  /* 0x000000ffff0f7224 */ /* 0x000fc800008e0611 */
[----:B------:R-:W-:-:S04]  /*19b80*/  IMAD.WIDE.U32 R4, R15, UR6, RZ ;  /* 0x000000060f047c25 */ /* 0x000fc8000f8e00ff */
[----:B------:R-:W-:-:S04]  /*19b90*/  IMAD.WIDE.U32 R4, P1, R7, UR7, R4 ;  /* 0x0000000707047c25 */ /* 0x000fc8000f820004 */
[----:B------:R-:W-:-:S04]  /*19ba0*/  IMAD.WIDE.U32 R6, R7, UR6, RZ ;  /* 0x0000000607067c25 */ /* 0x000fc8000f8e00ff */
[----:B------:R-:W-:Y:S01]  /*19bb0*/  IMAD.X R3, RZ, RZ, RZ, P1 ;  /* 0x000000ffff037224 */ /* 0x000fe200008e06ff */
[----:B------:R-:W-:Y:S01]  /*19bc0*/  IADD3 RZ, P1, R7, R4, RZ ;  /* 0x0000000407ff7210 */ /* 0x000fe20007f3e0ff */
[----:B------:R-:W-:-:S04]  /*19bd0*/  IMAD.MOV.U32 R2, RZ, RZ, R5 ;  /* 0x000000ffff027224 */ /* 0x000fc800078e0005 */
[----:B------:R-:W-:-:S08]  /*19be0*/  IMAD.WIDE.U32.X R2, R15, UR7, R2, P1 ;  /* 0x000000070f027c25 */ /* 0x000fd000088e0402 */
.L_x_435:
[--C-:B------:R-:W-:Y:S01]  /*19bf0*/  SHF.R.U64 R6, R2, UR9, R3.reuse ;  /* 0x0000000902067c19 */ /* 0x100fe20008001203 */
[----:B------:R-:W-:Y:S01]  /*19c00*/  ULDC.64 UR6, c[0x0][0x620] ;  /* 0x0001880000067ab9 */ /* 0x000fe20000000a00 */
[----:B------:R-:W-:Y:S01]  /*19c10*/  SHF.R.U32.HI R2, RZ, UR9, R3 ;  /* 0x00000009ff027c19 */ /* 0x000fe20008011603 */
[----:B------:R-:W-:Y:S01]  /*19c20*/  IMAD.MOV.U32 R3, RZ, RZ, R17 ;  /* 0x000000ffff037224 */ /* 0x000fe200078e0011 */
[----:B------:R-:W-:Y:S01]  /*19c30*/  IADD3 R5, P1, RZ, -R6, RZ ;  /* 0x80000006ff057210 */ /* 0x000fe20007f3e0ff */
[----:B------:R-:W2:Y:S01]  /*19c40*/  LDC R18, c[0x0][0x144] ;  /* 0x00005100ff127b82 */ /* 0x000ea20000000800 */
[----:B0-----:R-:W-:Y:S01]  /*19c50*/  I2FP.F32.U32 R7, R13 ;  /* 0x0000000d00077245 */ /* 0x001fe20000201000 */
[----:B------:R-:W-:Y:S01]  /*19c60*/  ULDC.64 UR10, c[0x0][0x640] ;  /* 0x00019000000a7ab9 */ /* 0x000fe20000000a00 */
[----:B------:R-:W-:Y:S01]  /*19c70*/  ULDC UR8, c[0x0][0x608] ;  /* 0x0001820000087ab9 */ /* 0x000fe20000000800 */
[----:B------:R-:W-:Y:S01]  /*19c80*/  IMAD.X R2, RZ, RZ, ~R2, P1 ;  /* 0x000000ffff027224 */ /* 0x000fe200008e0e02 */
[----:B------:R-:W-:-:S03]  /*19c90*/  ISETP.NE.U32.AND P1, PT, RZ, UR10, PT ;  /* 0x0000000aff007c0c */ /* 0x000fc6000bf25070 */
[----:B------:R-:W-:Y:S01]  /*19ca0*/  IMAD R4, R2, UR6, RZ ;  /* 0x0000000602047c24 */ /* 0x000fe2000f8e02ff */
[----:B------:R-:W-:Y:S01]  /*19cb0*/  ISETP.NE.AND.EX P1, PT, RZ, UR11, PT, P1 ;  /* 0x0000000bff007c0c */ /* 0x000fe2000bf25310 */
[----:B------:R-:W-:Y:S02]  /*19cc0*/  IMAD.MOV.U32 R2, RZ, RZ, R14 ;  /* 0x000000ffff027224 */ /* 0x000fe400078e000e */
[----:B------:R-:W0:Y:S02]  /*19cd0*/  LDC R14, c[0x0][0x148] ;  /* 0x00005200ff0e7b82 */ /* 0x000e240000000800 */
[----:B------:R-:W-:Y:S01]  /*19ce0*/  IMAD.WIDE.U32 R2, R5, UR6, R2 ;  /* 0x0000000605027c25 */ /* 0x000fe2000f8e0002 */
[----:B------:R-:W-:-:S03]  /*19cf0*/  ULDC UR6, c[0x0][0x150] ;  /* 0x0000540000067ab9 */ /* 0x000fc60000000800 */
[----:B------:R-:W-:Y:S02]  /*19d00*/  IMAD R5, R5, UR7, R4 ;  /* 0x0000000705057c24 */ /* 0x000fe4000f8e0204 */
[----:B------:R-:W-:Y:S01]  /*19d10*/  FMUL R4, R7, UR6 ;  /* 0x0000000607047c20 */ /* 0x000fe20008400000 */
[----:B------:R-:W-:Y:S01]  /*19d20*/  ULDC UR6, c[0x0][0x618] ;  /* 0x0001860000067ab9 */ /* 0x000fe20000000800 */
[----:B------:R-:W-:Y:S01]  /*19d30*/  ULDC UR7, c[0x0][0x154] ;  /* 0x0000550000077ab9 */ /* 0x000fe20000000800 */
[----:B------:R-:W-:-:S03]  /*19d40*/  IMAD.IADD R3, R3, 0x1, R5 ;  /* 0x0000000103037824 */ /* 0x000fc600078e0205 */
[----:B------:R-:W3:Y:S02]  /*19d50*/  F2I.U32.TRUNC.NTZ R4, R4 ;  /* 0x0000000400047305 */ /* 0x000ee4000020f000 */
[----:B------:R-:W-:Y:S02]  /*19d60*/  SHF.R.U64 R7, R2, UR6, R3 ;  /* 0x0000000602077c19 */ /* 0x000fe40008001203 */
[----:B-1----:R-:W-:-:S05]  /*19d70*/  I2FP.F32.U32 R2, R11 ;  /* 0x0000000b00027245 */ /* 0x002fca0000201000 */
[----:B------:R-:W-:Y:S01]  /*19d80*/  FMUL R5, R2, UR7 ;  /* 0x0000000702057c20 */ /* 0x000fe20008400000 */
[----:B------:R-:W-:Y:S01]  /*19d90*/  SHF.R.U32.HI R2, RZ, UR6, R3 ;  /* 0x00000006ff027c19 */ /* 0x000fe20008011603 */
[----:B------:R-:W-:Y:S02]  /*19da0*/  ULDC UR6, c[0x0][0x658] ;  /* 0x0001960000067ab9 */ /* 0x000fe40000000800 */
[----:B------:R1:W4:Y:S01]  /*19db0*/  F2I.U32.TRUNC.NTZ R17, R5 ;  /* 0x0000000500117305 */ /* 0x000322000020f000 */
[--C-:B------:R-:W-:Y:S02]  /*19dc0*/  SHF.R.U64 R16, R7, UR8, R2.reuse ;  /* 0x0000000807107c19 */ /* 0x100fe40008001202 */
[----:B------:R-:W-:Y:S01]  /*19dd0*/  SHF.R.U32.HI R3, RZ, UR8, R2 ;  /* 0x00000008ff037c19 */ /* 0x000fe20008011602 */
[----:B---3--:R-:W-:-:S03]  /*19de0*/  IMAD.MOV R2, RZ, RZ, -R4 ;  /* 0x000000ffff027224 */ /* 0x008fc600078e0a04 */
[----:B------:R-:W-:Y:S01]  /*19df0*/  SHF.R.U64 R15, R16, UR6, R3 ;  /* 0x00000006100f7c19 */ /* 0x000fe20008001203 */
[----:B--2---:R-:W-:Y:S01]  /*19e00*/  IMAD R19, R18, R2, R13 ;  /* 0x0000000212137224 */ /* 0x004fe200078e020d */
[----:B------:R-:W-:-:S03]  /*19e10*/  SHF.R.U32.HI R4, RZ, UR6, R3 ;  /* 0x00000006ff047c19 */ /* 0x000fc60008011603 */
[----:B------:R-:W-:Y:S02]  /*19e20*/  IMAD.MOV.U32 R2, RZ, RZ, R15 ;  /* 0x000000ffff027224 */ /* 0x000fe400078e000f */
[----:B------:R-:W-:Y:S01]  /*19e30*/  IMAD.MOV.U32 R3, RZ, RZ, R4 ;  /* 0x000000ffff037224 */ /* 0x000fe200078e0004 */
[----:B-1--4-:R-:W-:Y:S06]  /*19e40*/  @!P1 BRA `(.L_x_436) ;  /* 0x0000000000289947 */ /* 0x012fec0003800000 */
[----:B------:R-:W-:Y:S02]  /*19e50*/  ULDC UR6, c[0x0][0x64c] ;  /* 0x0001930000067ab9 */ /* 0x000fe40000000800 */
[----:B------:R-:W-:-:S05]  /*19e60*/  IADD3 R3, P1, R15, UR6, RZ ;  /* 0x000000060f037c10 */ /* 0x000fca000ff3e0ff */
[----:B------:R-:W-:-:S04]  /*19e70*/  IMAD.X R13, RZ, RZ, R4, P1 ;  /* 0x000000ffff0d7224 */ /* 0x000fc800008e0604 */
[----:B------:R-:W-:-:S04]  /*19e80*/  IMAD.WIDE.U32 R4, R13, UR10, RZ ;  /* 0x0000000a0d047c25 */ /* 0x000fc8000f8e00ff */
[----:B------:R-:W-:-:S04]  /*19e90*/  IMAD.WIDE.U32 R4, P1, R3, UR11, R4 ;  /* 0x0000000b03047c25 */ /* 0x000fc8000f820004 */
[----:B------:R-:W-:-:S04]  /*19ea0*/  IMAD.WIDE.U32 R2, R3, UR10, RZ ;  /* 0x0000000a03027c25 */ /* 0x000fc8000f8e00ff */
[----:B------:R-:W-:Y:S01]  /*19eb0*/  IMAD.MOV.U32 R2, RZ, RZ, R5 ;  /* 0x000000ffff027224 */ /* 0x000fe200078e0005 */
[----:B------:R-:W-:Y:S01]  /*19ec0*/  IADD3 RZ, P4, R3, R4, RZ ;  /* 0x0000000403ff7210 */ /* 0x000fe20007f9e0ff */
[----:B------:R-:W-:-:S04]  /*19ed0*/  IMAD.X R3, RZ, RZ, RZ, P1 ;  /* 0x000000ffff037224 */ /* 0x000fc800008e06ff */
[----:B------:R-:W-:-:S08]  /*19ee0*/  IMAD.WIDE.U32.X R2, R13, UR11, R2, P4 ;  /* 0x0000000b0d027c25 */ /* 0x000fd0000a0e0402 */
.L_x_436:
[----:B------:R-:W-:Y:S01]  /*19ef0*/  ULDC UR6, c[0x0][0x648] ;  /* 0x0001920000067ab9 */ /* 0x000fe20000000800 */
[----:B------:R-:W-:Y:S01]  /*19f00*/  IMAD.MOV R17, RZ, RZ, -R17 ;  /* 0x000000ffff117224 */ /* 0x000fe200078e0a11 */
[----:B------:R-:W-:Y:S01]  /*19f10*/  SHF.R.U64 R3, R2, UR6, R3 ;  /* 0x0000000602037c19 */ /* 0x000fe20008001203 */
[----:B------:R-:W-:Y:S01]  /*19f20*/  ULDC UR6, c[0x0][0x638] ;  /* 0x00018e0000067ab9 */ /* 0x000fe20000000800 */
[----:B------:R-:W-:Y:S01]  /*19f30*/  LOP3.LUT R16, R16, UR19, RZ, 0xc0, !PT ;  /* 0x0000001310107c12 */ /* 0x000fe2000f8ec0ff */
[----:B0-----:R-:W-:Y:S01]  /*19f40*/  @P3 IMAD R19, R14, R17, R11 ;  /* 0x000000110e133224 */ /* 0x001fe200078e020b */
[----:B------:R-:W-:Y:S01]  /*19f50*/  LOP3.LUT R14, R7, UR4, RZ, 0xc0, !PT ;  /* 0x00000004070e7c12 */ /* 0x000fe2000f8ec0ff */
[----:B------:R-:W-:Y:S01]  /*19f60*/  IMAD.MOV R2, RZ, RZ, -R3 ;  /* 0x000000ffff027224 */ /* 0x000fe200078e0a03 */
[----:B------:R-:W-:Y:S01]  /*19f70*/  ULDC UR7, c[0x0][0x610] ;  /* 0x0001840000077ab9 */ /* 0x000fe20000000800 */
[----:B------:R-:W-:Y:S02]  /*19f80*/  IMAD R4, R3, UR5, R16 ;  /* 0x0000000503047c24 */ /* 0x000fe4000f8e0210 */
[----:B------:R-:W-:Y:S01]  /*19f90*/  IMAD R15, R2, UR6, R15 ;  /* 0x00000006020f7c24 */ /* 0x000fe2000f8e020f */
[----:B------:R-:W-:Y:S01]  /*19fa0*/  ULDC UR6, c[0x0][0x600] ;  /* 0x0001800000067ab9 */ /* 0x000fe20000000800 */
[----:B------:R-:W-:-:S02]  /*19fb0*/  IMAD R4, R4, UR7, R19 ;  /* 0x0000000704047c24 */ /* 0x000fc4000f8e0213 */
[----:B------:R-:W-:Y:S02]  /*19fc0*/  IMAD R15, R15, UR6, R14 ;  /* 0x000000060f0f7c24 */ /* 0x000fe4000f8e020e */
[----:B------:R-:W-:-:S03]  /*19fd0*/  IMAD.MOV.U32 R2, RZ, RZ, 0x1 ;  /* 0x00000001ff027424 */ /* 0x000fc600078e00ff */
[----:B------:R-:W-:Y:S02]  /*19fe0*/  SEL R5, R15, R4, !P3 ;  /* 0x000000040f057207 */ /* 0x000fe40005800000 */
[----:B------:R-:W-:-:S07]  /*19ff0*/  SEL R4, R4, R15, !P3 ;  /* 0x0000000f04047207 */ /* 0x000fce0005800000 */
.L_x_434:
[----:B------:R-:W-:Y:S05]  /*1a000*/  BSYNC B1 ;  /* 0x0000000000017941 */ /* 0x000fea0003800000 */
.L_x_433:
[----:B------:R-:W-:-:S13]  /*1a010*/  LOP3.LUT P1, RZ, R2, 0xff, RZ, 0xc0, !PT ;  /* 0x000000ff02ff7812 */ /* 0x000fda000782c0ff */
[----:B------:R-:W-:Y:S05]  /*1a020*/  @P1 BRA `(.L_x_437) ;  /* 0xfffffff4002c1947 */ /* 0x000fea000383ffff */
[----:B------:R-:W-:Y:S05]  /*1a030*/  BSYNC B0 ;  /* 0x0000000000007941 */ /* 0x000fea0003800000 */
.L_x_425:
[----:B------:R-:W-:-:S03]  /*1a040*/  UMOV UR6, 0xffffffff ;  /* 0xffffffff00067882 */ /* 0x000fc60000000000 */
[----:B------:R-:W-:Y:S05]  /*1a050*/  BRA.DIV UR6, `(.L_x_438) ;  /* 0x0000000606947947 */ /* 0x000fea000b800000 */
[----:B------:R-:W-:-:S13]  /*1a060*/  ELECT P0, URZ, PT ;  /* 0x00000000003f782f */ /* 0x000fda0003800000 */
.L_x_455:
[----:B------:R-:W-:Y:S04]  /*1a070*/  BSSY B0, `(.L_x_439) ;  /* 0x0000047000007945 */ /* 0x000fe80003800000 */
[----:B------:R-:W-:Y:S05]  /*1a080*/  @!P0 BRA `(.L_x_440) ;  /* 0x0000000400148947 */ /* 0x000fea0003800000 */
[----:B------:R-:W-:-:S04]  /*1a090*/  ULOP3.LUT UR6, UR13, 0x2, URZ, 0xfc, !UPT ;  /* 0x000000020d067892 */ /* 0x000fc8000f8efc3f */
[----:B------:R-:W-:-:S06]  /*1a0a0*/  UISETP.NE.AND UP0, UPT, UR6, 0x3, UPT ;  /* 0x000000030600788c */ /* 0x000fcc000bf05270 */
[----:B------:R-:W-:-:S13]  /*1a0b0*/  PLOP3.LUT P0, PT, PT, PT, UP0, 0x80, 0x0 ;  /* 0x000000000000781c */ /* 0x000fda0003f0f008 */
[----:B------:R-:W-:Y:S05]  /*1a0c0*/  @!P0 BRA `(.L_x_441) ;  /* 0x0000000000048947 */ /* 0x000fea0003800000 */
[----:B------:R-:W-:Y:S01]  /*1a0d0*/  BPT.TRAP 0x1 ;  /* 0x000000040000795c */ /* 0x000fe20000300000 */
.L_x_441:
[----:B------:R-:W0:Y:S01]  /*1a0e0*/  S2R R3, SR_CgaCtaId ;  /* 0x0000000000037919 */ /* 0x000e220000008800 */
[----:B------:R-:W-:-:S04]  /*1a0f0*/  MOV R2, 0x400 ;  /* 0x0000040000027802 */ /* 0x000fc80000000f00 */
[----:B0-----:R-:W-:Y:S02]  /*1a100*/  LEA R3, R3, R2, 0x18 ;  /* 0x0000000203037211 */ /* 0x001fe400078ec0ff */
[----:B------:R-:W-:-:S03]  /*1a110*/  SHF.L.U32 R2, R0, 0x1f, RZ ;  /* 0x0000001f00027819 */ /* 0x000fc600000006ff */
[----:B------:R-:W-:-:S04]  /*1a120*/  VIADD R3, R3, 0x38 ;  /* 0x0000003803037836 */ /* 0x000fc80000000000 */
[C---:B------:R-:W-:Y:S02]  /*1a130*/  IMAD R7, R10.reuse, 0x8, R3 ;  /* 0x000000080a077824 */ /* 0x040fe400078e0203 */
[----:B------:R-:W-:Y:S02]  /*1a140*/  VIADD R10, R10, 0x1 ;  /* 0x000000010a0a7836 */ /* 0x000fe40000000000 */
[----:B------:R-:W0:Y:S03]  /*1a150*/  SYNCS.PHASECHK.TRANS64.TRYWAIT P0, [R7+URZ], R2 ;  /* 0x00000002070075a7 */ /* 0x000e26000800017f */
[----:B------:R-:W-:-:S04]  /*1a160*/  ISETP.NE.AND P1, PT, R10, 0x7, PT ;  /* 0x000000070a00780c */ /* 0x000fc80003f25270 */
[----:B------:R-:W-:Y:S02]  /*1a170*/  SEL R5, RZ, 0x1, P1 ;  /* 0x00000001ff057807 */ /* 0x000fe40000800000 */
[----:B------:R-:W-:Y:S02]  /*1a180*/  SEL R10, R10, RZ, P1 ;  /* 0x000000ff0a0a7207 */ /* 0x000fe40000800000 */
[----:B------:R-:W-:-:S03]  /*1a190*/  LOP3.LUT R5, R0, R5, RZ, 0x3c, !PT ;  /* 0x0000000500057212 */ /* 0x000fc600078e3cff */
[----:B------:R-:W-:Y:S01]  /*1a1a0*/  IMAD R9, R10, 0x8, R3 ;  /* 0x000000080a097824 */ /* 0x000fe200078e0203 */
[----:B------:R-:W-:Y:S01]  /*1a1b0*/  SHF.L.U32 R4, R5, 0x1f, RZ ;  /* 0x0000001f05047819 */ /* 0x000fe200000006ff */
[----:B0-----:R-:W-:Y:S06]  /*1a1c0*/  @!P0 BRA `(.L_x_442) ;  /* 0x00000004005c8947 */ /* 0x001fec0003800000 */
.L_x_456:
[----:B------:R-:W1:Y:S01]  /*1a1d0*/  SYNCS.PHASECHK.TRANS64.TRYWAIT P0, [R9+URZ], R4 ;  /* 0x00000004090075a7 */ /* 0x000e62000800017f */
[----:B------:R-:W-:-:S05]  /*1a1e0*/  VIADD R0, R10, 0x1 ;  /* 0x000000010a007836 */ /* 0x000fca0000000000 */
[----:B------:R-:W-:-:S04]  /*1a1f0*/  ISETP.NE.AND P1, PT, R0, 0x7, PT ;  /* 0x000000070000780c */ /* 0x000fc80003f25270 */
[----:B0-----:R-:W-:Y:S02]  /*1a200*/  SEL R2, RZ, 0x1, P1 ;  /* 0x00000001ff027807 */ /* 0x001fe40000800000 */
[----:B------:R-:W-:Y:S02]  /*1a210*/  SEL R0, R0, RZ, P1 ;  /* 0x000000ff00007207 */ /* 0x000fe40000800000 */
[----:B------:R-:W-:-:S03]  /*1a220*/  LOP3.LUT R7, R5, R2, RZ, 0x3c, !PT ;  /* 0x0000000205077212 */ /* 0x000fc600078e3cff */
[----:B------:R-:W-:Y:S01]  /*1a230*/  IMAD R6, R0, 0x8, R3 ;  /* 0x0000000800067824 */ /* 0x000fe200078e0203 */
[----:B------:R-:W-:Y:S01]  /*1a240*/  SHF.L.U32 R5, R7, 0x1f, RZ ;  /* 0x0000001f07057819 */ /* 0x000fe200000006ff */
[----:B-1----:R-:W-:Y:S06]  /*1a250*/  @!P0 BRA `(.L_x_443) ;  /* 0x00000004004c8947 */ /* 0x002fec0003800000 */
.L_x_457:
[----:B------:R-:W1:Y:S01]  /*1a260*/  SYNCS.PHASECHK.TRANS64.TRYWAIT P0, [R6+URZ], R5 ;  /* 0x00000005060075a7 */ /* 0x000e62000800017f */
[----:B------:R-:W-:-:S05]  /*1a270*/  VIADD R0, R0, 0x1 ;  /* 0x0000000100007836 */ /* 0x000fca0000000000 */
[----:B------:R-:W-:-:S04]  /*1a280*/  ISETP.NE.AND P1, PT, R0, 0x7, PT ;  /* 0x000000070000780c */ /* 0x000fc80003f25270 */
[----:B------:R-:W-:Y:S02]  /*1a290*/  SEL R2, RZ, 0x1, P1 ;  /* 0x00000001ff027807 */ /* 0x000fe40000800000 */
[----:B------:R-:W-:Y:S02]  /*1a2a0*/  SEL R0, R0, RZ, P1 ;  /* 0x000000ff00007207 */ /* 0x000fe40000800000 */
[----:B------:R-:W-:-:S03]  /*1a2b0*/  LOP3.LUT R7, R7, R2, RZ, 0x3c, !PT ;  /* 0x0000000207077212 */ /* 0x000fc600078e3cff */
[----:B0-----:R-:W-:Y:S01]  /*1a2c0*/  IMAD R9, R0, 0x8, R3 ;  /* 0x0000000800097824 */ /* 0x001fe200078e0203 */
[----:B------:R-:W-:Y:S01]  /*1a2d0*/  SHF.L.U32 R4, R7, 0x1f, RZ ;  /* 0x0000001f07047819 */ /* 0x000fe200000006ff */
[----:B-1----:R-:W-:Y:S06]  /*1a2e0*/  @!P0 BRA `(.L_x_444) ;  /* 0x00000004003c8947 */ /* 0x002fec0003800000 */
.L_x_458:
        /* <DEDUP_REMOVED lines=9> */
.L_x_459:
        /* <DEDUP_REMOVED lines=9> */
.L_x_460:
[----:B------:R-:W1:Y:S01]  /*1a410*/  SYNCS.PHASECHK.TRANS64.TRYWAIT P0, [R9+URZ], R4 ;  /* 0x00000004090075a7 */ /* 0x000e62000800017f */
[----:B------:R-:W-:-:S05]  /*1a420*/  VIADD R0, R0, 0x1 ;  /* 0x0000000100007836 */ /* 0x000fca0000000000 */
[----:B------:R-:W-:-:S04]  /*1a430*/  ISETP.NE.AND P1, PT, R0, 0x7, PT ;  /* 0x000000070000780c */ /* 0x000fc80003f25270 */
[----:B------:R-:W-:Y:S02]  /*1a440*/  SEL R2, RZ, 0x1, P1 ;  /* 0x00000001ff027807 */ /* 0x000fe40000800000 */
[----:B------:R-:W-:Y:S02]  /*1a450*/  SEL R0, R0, RZ, P1 ;  /* 0x000000ff00007207 */ /* 0x000fe40000800000 */
[----:B------:R-:W-:Y:S01]  /*1a460*/  LOP3.LUT R2, R7, R2, RZ, 0x3c, !PT ;  /* 0x0000000207027212 */ /* 0x000fe200078e3cff */
[----:B-1----:R-:W-:Y:S06]  /*1a470*/  @!P0 BRA `(.L_x_447) ;  /* 0x0000000400148947 */ /* 0x002fec0003800000 */
.L_x_461:
[----:B------:R-:W-:Y:S01]  /*1a480*/  IMAD R3, R0, 0x8, R3 ;  /* 0x0000000800037824 */ /* 0x000fe200078e0203 */
[----:B------:R-:W-:-:S07]  /*1a490*/  SHF.L.U32 R0, R2, 0x1f, RZ ;  /* 0x0000001f02007819 */ /* 0x000fce00000006ff */
.L_x_448:
[----:B--2---:R2:W3:Y:S02]  /*1a4a0*/  SYNCS.PHASECHK.TRANS64.TRYWAIT P0, [R3+URZ], R0 ;  /* 0x00000000030075a7 */ /* 0x0044e4000800017f */
[----:B---3--:R-:W-:Y:S05]  /*1a4b0*/  @!P0 NANOSLEEP.SYNCS 0x989680 ;  /* 0x009896800000895d */ /* 0x008fea0003900000 */
[----:B------:R-:W3:Y:S02]  /*1a4c0*/  @!P0 SYNCS.PHASECHK.TRANS64 P0, [R3+URZ], R0 ;  /* 0x00000000030085a7 */ /* 0x000ee4000800007f */
[----:B---3--:R-:W-:Y:S05]  /*1a4d0*/  @!P0 BRA `(.L_x_448) ;  /* 0xfffffffc00f08947 */ /* 0x008fea000383ffff */
.L_x_440:
[----:B------:R-:W-:Y:S05]  /*1a4e0*/  BSYNC B0 ;  /* 0x0000000000007941 */ /* 0x000fea0003800000 */
.L_x_439:
[----:B------:R-:W-:Y:S05]  /*1a4f0*/  EXIT ;  /* 0x000000000000794d */ /* 0x000fea0003800000 */
.L_x_17:
[----:B-1----:R-:W-:-:S04]  /*1a500*/  IMAD.U32 R3, RZ, RZ, UR6 ;  /* 0x00000006ff037e24 */ /* 0x002fc8000f8e00ff */
[----:B------:R1:W3:Y:S03]  /*1a510*/  SYNCS.PHASECHK.TRANS64.TRYWAIT P0, [R3+URZ], R0 ;  /* 0x00000000030075a7 */ /* 0x0002e6000800017f */
[----:B---3--:R-:W-:Y:S05]  /*1a520*/  @!P0 NANOSLEEP.SYNCS 0x989680 ;  /* 0x009896800000895d */ /* 0x008fea0003900000 */
[----:B------:R-:W3:Y:S02]  /*1a530*/  @!P0 SYNCS.PHASECHK.TRANS64 P0, [R3+URZ], R0 ;  /* 0x00000000030085a7 */ /* 0x000ee4000800007f */
[----:B---3--:R-:W-:Y:S05]  /*1a540*/  @!P0 BRA `(.L_x_17) ;  /* 0xfffffffc00ec8947 */ /* 0x008fea000383ffff */
[----:B------:R-:W-:Y:S05]  /*1a550*/  BRA `(.L_x_16) ;  /* 0xfffffe7c009c7947 */ /* 0x000fea000383ffff */
.L_x_23:
[----:B-----5:R1:W-:Y:S02]  /*1a560*/  STL [R1+0x288], R0 ;  /* 0x0002880001007387 */ /* 0x0203e40000100800 */
[----:B-1----:R-:W-:-:S04]  /*1a570*/  IMAD.U32 R0, RZ, RZ, UR16 ;  /* 0x00000010ff007e24 */ /* 0x002fc8000f8e00ff */
[----:B------:R1:W4:Y:S03]  /*1a580*/  SYNCS.PHASECHK.TRANS64.TRYWAIT P0, [R0+URZ], R229 ;  /* 0x000000e5000075a7 */ /* 0x000326000800017f */
[----:B----4-:R-:W-:Y:S05]  /*1a590*/  @!P0 NANOSLEEP.SYNCS 0x989680 ;  /* 0x009896800000895d */ /* 0x010fea0003900000 */
[----:B------:R1:W4:Y:S02]  /*1a5a0*/  @!P0 SYNCS.PHASECHK.TRANS64 P0, [R0+URZ], R229 ;  /* 0x000000e5000085a7 */ /* 0x000324000800007f */
[----:B-1----:R1:W5:Y:S02]  /*1a5b0*/  LDL.LU R0, [R1+0x288] ;  /* 0x0002880001007983 */ /* 0x0023640000300800 */
[----:B-1--4-:R-:W-:Y:S05]  /*1a5c0*/  @!P0 BRA `(.L_x_23) ;  /* 0xfffffffc00e48947 */ /* 0x012fea000383ffff */
[----:B------:R-:W-:Y:S05]  /*1a5d0*/  BRA `(.L_x_22) ;  /* 0xfffffea000b07947 */ /* 0x000fea000383ffff */
.L_x_426:
[----:B------:R-:W-:Y:S01]  /*1a5e0*/  BSSY B1, `(.L_x_449) ;  /* 0x0000006000017945 */ /* 0x000fe20003800000 */
[----:B------:R-:W-:-:S07]  /*1a5f0*/  IMAD.MOV.U32 R2, RZ, RZ, -0x1 ;  /* 0xffffffffff027424 */ /* 0x000fce00078e00ff */
[----:B------:R-:W-:Y:S05]  /*1a600*/  WARPSYNC.COLLECTIVE R2, `(.L_x_450) ;  /* 0x00000000020c7348 */ /* 0x000fea0003c00000 */
[----:B------:R-:W-:Y:S02]  /*1a610*/  ELECT P1, UR62, PT ;  /* 0x00000000003e782f */ /* 0x000fe40003820000 */
[----:B------:R-:W-:Y:S01]  /*1a620*/  MOV R2, UR62 ;  /* 0x0000003e00027c02 */ /* 0x000fe20008000f00 */
[----:B------:R-:W-:Y:S10]  /*1a630*/  ENDCOLLECTIVE ;  /* 0x000000000000791b */ /* 0x000ff40003800000 */
.L_x_450:
[----:B------:R-:W-:Y:S05]  /*1a640*/  BSYNC B1 ;  /* 0x0000000000017941 */ /* 0x000fea0003800000 */
.L_x_449:
[----:B------:R-:W-:Y:S05]  /*1a650*/  BRA `(.L_x_451) ;  /* 0xffffffec00ac7947 */ /* 0x000fea000383ffff */
.L_x_429:
[----:B0-----:R0:W1:Y:S02]  /*1a660*/  SYNCS.PHASECHK.TRANS64.TRYWAIT P1, [R14+URZ+0x38], R5 ;  /* 0x000038050e0075a7 */ /* 0x001064000802017f */
[----:B-1----:R-:W-:Y:S05]  /*1a670*/  @!P1 NANOSLEEP.SYNCS 0x989680 ;  /* 0x009896800000995d */ /* 0x002fea0003900000 */
[----:B------:R-:W1:Y:S02]  /*1a680*/  @!P1 SYNCS.PHASECHK.TRANS64 P1, [R14+URZ+0x38], R5 ;  /* 0x000038050e0095a7 */ /* 0x000e64000802007f */
[----:B-1----:R-:W-:Y:S05]  /*1a690*/  @!P1 BRA `(.L_x_429) ;  /* 0xfffffffc00f09947 */ /* 0x002fea000383ffff */
[----:B------:R-:W-:Y:S05]  /*1a6a0*/  BRA `(.L_x_452) ;  /* 0xffffffec00e07947 */ /* 0x000fea000383ffff */
.L_x_438:
[----:B------:R-:W-:Y:S01]  /*1a6b0*/  BSSY B0, `(.L_x_453) ;  /* 0x0000006000007945 */ /* 0x000fe20003800000 */
[----:B------:R-:W-:-:S07]  /*1a6c0*/  IMAD.MOV.U32 R2, RZ, RZ, -0x1 ;  /* 0xffffffffff027424 */ /* 0x000fce00078e00ff */
[----:B------:R-:W-:Y:S05]  /*1a6d0*/  WARPSYNC.COLLECTIVE R2, `(.L_x_454) ;  /* 0x00000000020c7348 */ /* 0x000fea0003c00000 */
[----:B------:R-:W-:Y:S02]  /*1a6e0*/  ELECT P1, UR62, PT ;  /* 0x00000000003e782f */ /* 0x000fe40003820000 */
[----:B------:R-:W-:Y:S01]  /*1a6f0*/  MOV R2, UR62 ;  /* 0x0000003e00027c02 */ /* 0x000fe20008000f00 */
[----:B------:R-:W-:Y:S10]  /*1a700*/  ENDCOLLECTIVE ;  /* 0x000000000000791b */ /* 0x000ff40003800000 */
.L_x_454:
[----:B------:R-:W-:Y:S05]  /*1a710*/  BSYNC B0 ;  /* 0x0000000000007941 */ /* 0x000fea0003800000 */
.L_x_453:
[----:B------:R-:W-:Y:S01]  /*1a720*/  PLOP3.LUT P0, PT, P1, PT, PT, 0x80, 0x0 ;  /* 0x000000000000781c */ /* 0x000fe20000f0f070 */
[----:B------:R-:W-:-:S12]  /*1a730*/  BRA `(.L_x_455) ;  /* 0xfffffff8004c7947 */ /* 0x000fd8000383ffff */
.L_x_442:
[----:B0-----:R0:W1:Y:S02]  /*1a740*/  SYNCS.PHASECHK.TRANS64.TRYWAIT P0, [R7+URZ], R2 ;  /* 0x00000002070075a7 */ /* 0x001064000800017f */
[----:B-1----:R-:W-:Y:S05]  /*1a750*/  @!P0 NANOSLEEP.SYNCS 0x989680 ;  /* 0x009896800000895d */ /* 0x002fea0003900000 */
[----:B------:R-:W1:Y:S02]  /*1a760*/  @!P0 SYNCS.PHASECHK.TRANS64 P0, [R7+URZ], R2 ;  /* 0x00000002070085a7 */ /* 0x000e64000800007f */
[----:B-1----:R-:W-:Y:S05]  /*1a770*/  @!P0 BRA `(.L_x_442) ;  /* 0xfffffffc00f08947 */ /* 0x002fea000383ffff */
[----:B------:R-:W-:Y:S05]  /*1a780*/  BRA `(.L_x_456) ;  /* 0xfffffff800907947 */ /* 0x000fea000383ffff */
.L_x_443:
[----:B0-----:R0:W1:Y:S02]  /*1a790*/  SYNCS.PHASECHK.TRANS64.TRYWAIT P0, [R9+URZ], R4 ;  /* 0x00000004090075a7 */ /* 0x001064000800017f */
[----:B-1----:R-:W-:Y:S05]  /*1a7a0*/  @!P0 NANOSLEEP.SYNCS 0x989680 ;  /* 0x009896800000895d */ /* 0x002fea0003900000 */
[----:B------:R-:W1:Y:S02]  /*1a7b0*/  @!P0 SYNCS.PHASECHK.TRANS64 P0, [R9+URZ], R4 ;  /* 0x00000004090085a7 */ /* 0x000e64000800007f */
[----:B-1----:R-:W-:Y:S05]  /*1a7c0*/  @!P0 BRA `(.L_x_443) ;  /* 0xfffffffc00f08947 */ /* 0x002fea000383ffff */
[----:B------:R-:W-:Y:S05]  /*1a7d0*/  BRA `(.L_x_457) ;  /* 0xfffffff800a07947 */ /* 0x000fea000383ffff */
.L_x_444:
[----:B0-----:R0:W1:Y:S02]  /*1a7e0*/  SYNCS.PHASECHK.TRANS64.TRYWAIT P0, [R6+URZ], R5 ;  /* 0x00000005060075a7 */ /* 0x001064000800017f */
[----:B-1----:R-:W-:Y:S05]  /*1a7f0*/  @!P0 NANOSLEEP.SYNCS 0x989680 ;  /* 0x009896800000895d */ /* 0x002fea0003900000 */
[----:B------:R-:W1:Y:S02]  /*1a800*/  @!P0 SYNCS.PHASECHK.TRANS64 P0, [R6+URZ], R5 ;  /* 0x00000005060085a7 */ /* 0x000e64000800007f */
[----:B-1----:R-:W-:Y:S05]  /*1a810*/  @!P0 BRA `(.L_x_444) ;  /* 0xfffffffc00f08947 */ /* 0x002fea000383ffff */
[----:B------:R-:W-:Y:S05]  /*1a820*/  BRA `(.L_x_458) ;  /* 0xfffffff800b07947 */ /* 0x000fea000383ffff */
.L_x_445:
[----:B0-----:R0:W1:Y:S02]  /*1a830*/  SYNCS.PHASECHK.TRANS64.TRYWAIT P0, [R9+URZ], R4 ;  /* 0x00000004090075a7 */ /* 0x001064000800017f */
[----:B-1----:R-:W-:Y:S05]  /*1a840*/  @!P0 NANOSLEEP.SYNCS 0x989680 ;  /* 0x009896800000895d */ /* 0x002fea0003900000 */
[----:B------:R-:W1:Y:S02]  /*1a850*/  @!P0 SYNCS.PHASECHK.TRANS64 P0, [R9+URZ], R4 ;  /* 0x00000004090085a7 */ /* 0x000e64000800007f */
[----:B-1----:R-:W-:Y:S05]  /*1a860*/  @!P0 BRA `(.L_x_445) ;  /* 0xfffffffc00f08947 */ /* 0x002fea000383ffff */
[----:B------:R-:W-:Y:S05]  /*1a870*/  BRA `(.L_x_459) ;  /* 0xfffffff800c07947 */ /* 0x000fea000383ffff */
.L_x_446:
[----:B0-----:R0:W1:Y:S02]  /*1a880*/  SYNCS.PHASECHK.TRANS64.TRYWAIT P0, [R6+URZ], R5 ;  /* 0x00000005060075a7 */ /* 0x001064000800017f */
[----:B-1----:R-:W-:Y:S05]  /*1a890*/  @!P0 NANOSLEEP.SYNCS 0x989680 ;  /* 0x009896800000895d */ /* 0x002fea0003900000 */
[----:B------:R-:W1:Y:S02]  /*1a8a0*/  @!P0 SYNCS.PHASECHK.TRANS64 P0, [R6+URZ], R5 ;  /* 0x00000005060085a7 */ /* 0x000e64000800007f */
[----:B-1----:R-:W-:Y:S05]  /*1a8b0*/  @!P0 BRA `(.L_x_446) ;  /* 0xfffffffc00f08947 */ /* 0x002fea000383ffff */
[----:B------:R-:W-:Y:S05]  /*1a8c0*/  BRA `(.L_x_460) ;  /* 0xfffffff800d07947 */ /* 0x000fea000383ffff */
.L_x_447:
[----:B-1----:R1:W2:Y:S02]  /*1a8d0*/  SYNCS.PHASECHK.TRANS64.TRYWAIT P0, [R9+URZ], R4 ;  /* 0x00000004090075a7 */ /* 0x0022a4000800017f */
[----:B--2---:R-:W-:Y:S05]  /*1a8e0*/  @!P0 NANOSLEEP.SYNCS 0x989680 ;  /* 0x009896800000895d */ /* 0x004fea0003900000 */
[----:B------:R-:W2:Y:S02]  /*1a8f0*/  @!P0 SYNCS.PHASECHK.TRANS64 P0, [R9+URZ], R4 ;  /* 0x00000004090085a7 */ /* 0x000ea4000800007f */
[----:B--2---:R-:W-:Y:S05]  /*1a900*/  @!P0 BRA `(.L_x_447) ;  /* 0xfffffffc00f08947 */ /* 0x004fea000383ffff */
[----:B------:R-:W-:Y:S05]  /*1a910*/  BRA `(.L_x_461) ;  /* 0xfffffff800d87947 */ /* 0x000fea000383ffff */
.L_x_462:
[----:B------:R-:W-:-:S00]  /*1a920*/  BRA `(.L_x_462) ;  /* 0xfffffffc00fc7947 */ /* 0x000fc0000383ffff */
[----:B------:R-:W-:-:S00]  /*1a930*/  NOP ;  /* 0x0000000000007918 */ /* 0x000fc00000000000 */
        /* <DEDUP_REMOVED lines=12> */
.L_x_463:


//--------------------- .nv.shared._ZN7cutlass13device_kernelINS_4gemm6kernel13GemmUniversalIN4cute5tupleIJiiiiEEENS1_10collective13CollectiveMmaINS1_37MainloopSm90TmaGmmaWarpSpecializedFP8ILi7ENS5_IJNS4_1CILi1EEESB_SB_EEENS1_35KernelTmaWarpSpecializedCooperativeEEENS5_IJNSA_ILi128EEENSA_ILi384EEENSA_ILi64EEEEEENS_12float_e4m3_tENS5_IJlSB_lEEESJ_SK_NS4_8TiledMMAINS4_8MMA_AtomIJNS4_4SM904GMMA31MMA_64x192x32_F32E4M3E4M3_SS_TNILNSO_7ScaleInE1ELSQ_1EEEEEENS4_6LayoutINS5_IJNSA_ILi2EEESB_SB_EEENS5_IJSB_NSA_ILi0EEESW_EEEEENS5_IJNS4_10UnderscoreESZ_SZ_EEEEENS4_13SM90_TMA_LOADENS4_14ComposedLayoutINS4_7SwizzleILi2ELi4ELi3EEENS4_18smem_ptr_flag_bitsILi8EEENST_INS5_IJNSA_ILi8EEESH_EEENS5_IJSH_SB_EEEEEEEvNS4_8identityES12_S1C_vS1D_EENS_8epilogue10collective6detail29Sm90TmaWarpSpecializedAdapterINS1G_15DefaultEpilogueISJ_SK_SK_NS1F_6thread17LinearCombinationISJ_Li1EffLNS1K_9ScaleType4KindE0ELNS_15FloatRoundStyleE2ESJ_EENS1_15EpilogueDefaultEEEEEvvEEEEvNT_6ParamsE --------------------------
	.section	.nv.shared._ZN7cutlass13device_kernelINS_4gemm6kernel13GemmUniversalIN4cute5tupleIJiiiiEEENS1_10collective13CollectiveMmaINS1_37MainloopSm90TmaGmmaWarpSpecializedFP8ILi7ENS5_IJNS4_1CILi1EEESB_SB_EEENS1_35KernelTmaWarpSpecializedCooperativeEEENS5_IJNSA_ILi128EEENSA_ILi384EEENSA_ILi64EEEEEENS_12float_e4m3_tENS5_IJlSB_lEEESJ_SK_NS4_8TiledMMAINS4_8MMA_AtomIJNS4_4SM904GMMA31MMA_64x192x32_F32E4M3E4M3_SS_TNILNSO_7ScaleInE1ELSQ_1EEEEEENS4_6LayoutINS5_IJNSA_ILi2EEESB_SB_EEENS5_IJSB_NSA_ILi0EEESW_EEEEENS5_IJNS4_10UnderscoreESZ_SZ_EEEEENS4_13SM90_TMA_LOADENS4_14ComposedLayoutINS4_7SwizzleILi2ELi4ELi3EEENS4_18smem_ptr_flag_bitsILi8EEENST_INS5_IJNSA_ILi8EEESH_EEENS5_IJSH_SB_EEEEEEEvNS4_8identityES12_S1C_vS1D_EENS_8epilogue10collective6detail29Sm90TmaWarpSpecializedAdapterINS1G_15DefaultEpilogueISJ_SK_SK_NS1F_6thread17LinearCombinationISJ_Li1EffLNS1K_9ScaleType4KindE0ELNS_15FloatRoundStyleE2ESJ_EENS1_15EpilogueDefaultEEEEEvvEEEEvNT_6ParamsE,"aw",@nobits
	.sectionflags	@""
	.align	16
	.zero		1024


//--------------------- .nv.shared.reserved.0     --------------------------
	.section	.nv.shared.reserved.0,"aw",@nobits
	.weak		__nv_reservedSMEM_offset_0_alias
	.size		__nv_reservedSMEM_offset_0_alias, 0, 0
	.other		__nv_reservedSMEM_offset_0_alias,@"STO_CUDA_RESERVED_SHARED STV_DEFAULT"
__nv_reservedSMEM_offset_0_alias:
	.zero		0


//--------------------- .nv.global                --------------------------
	.section	.nv.global,"aw",@nobits
.nv.global:
	.type		_ZN39_INTERNAL_59479922_4_k_cu_67a83da4_58764cute1_E,@object
	.size		_ZN39_INTERNAL_59479922_4_k_cu_67a83da4_58764cute1_E,(_ZN39_INTERNAL_59479922_4_k_cu_67a83da4_58764cuda3std3__45__cpo6cbeginE - _ZN39_INTERNAL_59479922_4_k_cu_67a83da4_58764cute1_E)
_ZN39_INTERNAL_59479922_4_k_cu_67a83da4_58764cute1_E:
	.zero		1
	.type		_ZN39_INTERNAL_59479922_4_k_cu_67a83da4_58764cuda3std3__45__cpo6cbeginE,@object
	.size		_ZN39_INTERNAL_59479922_4_k_cu_67a83da4_58764cuda3std3__45__cpo6cbeginE,(_ZN39_INTERNAL_59479922_4_k_cu_67a83da4_58764cuda3std3__48in_placeE - _ZN39_INTERNAL_59479922_4_k_cu_67a83da4_58764cuda3std3__45__cpo6cbeginE)
_ZN39_INTERNAL_59479922_4_k_cu_67a83da4_58764cuda3std3__45__cpo6cbeginE:
	.zero		1
	.type		_ZN39_INTERNAL_59479922_4_k_cu_67a83da4_58764cuda3std3__48in_placeE,@object
	.size		_ZN39_INTERNAL_59479922_4_k_cu_67a83da4_58764cuda3std3__48in_placeE,(_ZN39_INTERNAL_59479922_4_k_cu_67a83da4_58764cuda3std6ranges3__45__cpo9iter_moveE - _ZN39_INTERNAL_59479922_4_k_cu_67a83da4_58764cuda3std3__48in_placeE)
_ZN39_INTERNAL_59479922_4_k_cu_67a83da4_58764cuda3std3__48in_placeE:
	.zero		1
	.type		_ZN39_INTERNAL_59479922_4_k_cu_67a83da4_58764cuda3std6ranges3__45__cpo9iter_moveE,@object
	.size		_ZN39_INTERNAL_59479922_4_k_cu_67a83da4_58764cuda3std6ranges3__45__cpo9iter_moveE,(_ZN39_INTERNAL_59479922_4_k_cu_67a83da4_58764cuda3std3__45__cpo5beginE - _ZN39_INTERNAL_59479922_4_k_cu_67a83da4_58764cuda3std6ranges3__45__cpo9iter_moveE)
_ZN39_INTERNAL_59479922_4_k_cu_67a83da4_58764cuda3std6ranges3__45__cpo9iter_moveE:
	.zero		1
	.type		_ZN39_INTERNAL_59479922_4_k_cu_67a83da4_58764cuda3std3__45__cpo5beginE,@object
	.size		_ZN39_INTERNAL_59479922_4_k_cu_67a83da4_58764cuda3std3__45__cpo5beginE,(_ZN39_INTERNAL_59479922_4_k_cu_67a83da4_58764cuda3std3__441_GLOBAL__N__59479922_4_k_cu_67a83da4_58766ignoreE - _ZN39_INTERNAL_59479922_4_k_cu_67a83da4_58764cuda3std3__45__cpo5beginE)
_ZN39_INTERNAL_59479922_4_k_cu_67a83da4_58764cuda3std3__45__cpo5beginE:
	.zero		1
	.type		_ZN39_INTERNAL_59479922_4_k_cu_67a83da4_58764cuda3std3__441_GLOBAL__N__59479922_4_k_cu_67a83da4_58766ignoreE,@object
	.size		_ZN39_INTERNAL_59479922_4_k_cu_67a83da4_58764cuda3std3__441_GLOBAL__N__59479922_4_k_cu_67a83da4_58766ignoreE,(_ZN39_INTERNAL_59479922_4_k_cu_67a83da4_58764cute7productE - _ZN39_INTERNAL_59479922_4_k_cu_67a83da4_58764cuda3std3__441_GLOBAL__N__59479922_4_k_cu_67a83da4_58766ignoreE)
_ZN39_INTERNAL_59479922_4_k_cu_67a83da4_58764cuda3std3__441_GLOBAL__N__59479922_4_k_cu_67a83da4_58766ignoreE:
	.zero		1
	.type		_ZN39_INTERNAL_59479922_4_k_cu_67a83da4_58764cute7productE,@object
	.size		_ZN39_INTERNAL_59479922_4_k_cu_67a83da4_58764cute7productE,(_ZN39_INTERNAL_59479922_4_k_cu_67a83da4_58764cuda3std3__45__cpo3endE - _ZN39_INTERNAL_59479922_4_k_cu_67a83da4_58764cute7productE)
_ZN39_INTERNAL_59479922_4_k_cu_67a83da4_58764cute7productE:
	.zero		1
	.type		_ZN39_INTERNAL_59479922_4_k_cu_67a83da4_58764cuda3std3__45__cpo3endE,@object
	.size		_ZN39_INTERNAL_59479922_4_k_cu_67a83da4_58764cuda3std3__45__cpo3endE,(_ZN39_INTERNAL_59479922_4_k_cu_67a83da4_58764cuda3std3__419piecewise_constructE - _ZN39_INTERNAL_59479922_4_k_cu_67a83da4_58764cuda3std3__45__cpo3endE)
_ZN39_INTERNAL_59479922_4_k_cu_67a83da4_58764cuda3std3__45__cpo3endE:
	.zero		1
	.type		_ZN39_INTERNAL_59479922_4_k_cu_67a83da4_58764cuda3std3__419piecewise_constructE,@object
	.size		_ZN39_INTERNAL_59479922_4_k_cu_67a83da4_58764cuda3std3__419piecewise_constructE,(_ZN39_INTERNAL_59479922_4_k_cu_67a83da4_58764cuda3std3__45__cpo4cendE - _ZN39_INTERNAL_59479922_4_k_cu_67a83da4_58764cuda3std3__419piecewise_constructE)
_ZN39_INTERNAL_59479922_4_k_cu_67a83da4_58764cuda3std3__419piecewise_constructE:
	.zero		1
	.type		_ZN39_INTERNAL_59479922_4_k_cu_67a83da4_58764cuda3std3__45__cpo4cendE,@object
	.size		_ZN39_INTERNAL_59479922_4_k_cu_67a83da4_58764cuda3std3__45__cpo4cendE,(_ZN39_INTERNAL_59479922_4_k_cu_67a83da4_58764cuda3std6ranges3__45__cpo4swapE - _ZN39_INTERNAL_59479922_4_k_cu_67a83da4_58764cuda3std3__45__cpo4cendE)
_ZN39_INTERNAL_59479922_4_k_cu_67a83da4_58764cuda3std3__45__cpo4cendE:
	.zero		1
	.type		_ZN39_INTERNAL_59479922_4_k_cu_67a83da4_58764cuda3std6ranges3__45__cpo4swapE,@object
	.size		_ZN39_INTERNAL_59479922_4_k_cu_67a83da4_58764cuda3std6ranges3__45__cpo4swapE,(.L_7 - _ZN39_INTERNAL_59479922_4_k_cu_67a83da4_58764cuda3std6ranges3__45__cpo4swapE)
_ZN39_INTERNAL_59479922_4_k_cu_67a83da4_58764cuda3std6ranges3__45__cpo4swapE:
	.zero		1
.L_7:


//--------------------- .nv.constant0._ZN7cutlass13device_kernelINS_4gemm6kernel13GemmUniversalIN4cute5tupleIJiiiiEEENS1_10collective13CollectiveMmaINS1_37MainloopSm90TmaGmmaWarpSpecializedFP8ILi7ENS5_IJNS4_1CILi1EEESB_SB_EEENS1_35KernelTmaWarpSpecializedCooperativeEEENS5_IJNSA_ILi128EEENSA_ILi384EEENSA_ILi64EEEEEENS_12float_e4m3_tENS5_IJlSB_lEEESJ_SK_NS4_8TiledMMAINS4_8MMA_AtomIJNS4_4SM904GMMA31MMA_64x192x32_F32E4M3E4M3_SS_TNILNSO_7ScaleInE1ELSQ_1EEEEEENS4_6LayoutINS5_IJNSA_ILi2EEESB_SB_EEENS5_IJSB_NSA_ILi0EEESW_EEEEENS5_IJNS4_10UnderscoreESZ_SZ_EEEEENS4_13SM90_TMA_LOADENS4_14ComposedLayoutINS4_7SwizzleILi2ELi4ELi3EEENS4_18smem_ptr_flag_bitsILi8EEENST_INS5_IJNSA_ILi8EEESH_EEENS5_IJSH_SB_EEEEEEEvNS4_8identityES12_S1C_vS1D_EENS_8epilogue10collective6detail29Sm90TmaWarpSpecializedAdapterINS1G_15DefaultEpilogueISJ_SK_SK_NS1F_6thread17LinearCombinationISJ_Li1EffLNS1K_9ScaleType4KindE0ELNS_15FloatRoundStyleE2ESJ_EENS1_15EpilogueDefaultEEEEEvvEEEEvNT_6ParamsE --------------------------
	.section	.nv.constant0._ZN7cutlass13device_kernelINS_4gemm6kernel13GemmUniversalIN4cute5tupleIJiiiiEEENS1_10collective13CollectiveMmaINS1_37MainloopSm90TmaGmmaWarpSpecializedFP8ILi7ENS5_IJNS4_1CILi1EEESB_SB_EEENS1_35KernelTmaWarpSpecializedCooperativeEEENS5_IJNSA_ILi128EEENSA_ILi384EEENSA_ILi64EEEEEENS_12float_e4m3_tENS5_IJlSB_lEEESJ_SK_NS4_8TiledMMAINS4_8MMA_AtomIJNS4_4SM904GMMA31MMA_64x192x32_F32E4M3E4M3_SS_TNILNSO_7ScaleInE1ELSQ_1EEEEEENS4_6LayoutINS5_IJNSA_ILi2EEESB_SB_EEENS5_IJSB_NSA_ILi0EEESW_EEEEENS5_IJNS4_10UnderscoreESZ_SZ_EEEEENS4_13SM90_TMA_LOADENS4_14ComposedLayoutINS4_7SwizzleILi2ELi4ELi3EEENS4_18smem_ptr_flag_bitsILi8EEENST_INS5_IJNSA_ILi8EEESH_EEENS5_IJSH_SB_EEEEEEEvNS4_8identityES12_S1C_vS1D_EENS_8epilogue10collective6detail29Sm90TmaWarpSpecializedAdapterINS1G_15DefaultEpilogueISJ_SK_SK_NS1F_6thread17LinearCombinationISJ_Li1EffLNS1K_9ScaleType4KindE0ELNS_15FloatRoundStyleE2ESJ_EENS1_15EpilogueDefaultEEEEEvvEEEEvNT_6ParamsE,"a",@progbits
	.sectionflags	@""
	.align	4
.nv.constant0._ZN7cutlass13device_kernelINS_4gemm6kernel13GemmUniversalIN4cute5tupleIJiiiiEEENS1_10collective13CollectiveMmaINS1_37MainloopSm90TmaGmmaWarpSpecializedFP8ILi7ENS5_IJNS4_1CILi1EEESB_SB_EEENS1_35KernelTmaWarpSpecializedCooperativeEEENS5_IJNSA_ILi128EEENSA_ILi384EEENSA_ILi64EEEEEENS_12float_e4m3_tENS5_IJlSB_lEEESJ_SK_NS4_8TiledMMAINS4_8MMA_AtomIJNS4_4SM904GMMA31MMA_64x192x32_F32E4M3E4M3_SS_TNILNSO_7ScaleInE1ELSQ_1EEEEEENS4_6LayoutINS5_IJNSA_ILi2EEESB_SB_EEENS5_IJSB_NSA_ILi0EEESW_EEEEENS5_IJNS4_10UnderscoreESZ_SZ_EEEEENS4_13SM90_TMA_LOADENS4_14ComposedLayoutINS4_7SwizzleILi2ELi4ELi3EEENS4_18smem_ptr_flag_bitsILi8EEENST_INS5_IJNSA_ILi8EEESH_EEENS5_IJSH_SB_EEEEEEEvNS4_8identityES12_S1C_vS1D_EENS_8epilogue10collective6detail29Sm90TmaWarpSpecializedAdapterINS1G_15DefaultEpilogueISJ_SK_SK_NS1F_6thread17LinearCombinationISJ_Li1EffLNS1K_9ScaleType4KindE0ELNS_15FloatRoundStyleE2ESJ_EENS1_15EpilogueDefaultEEEEEvvEEEEvNT_6ParamsE:
	.zero		1664


//--------------------- SYMBOLS --------------------------

	.type		.nv.reservedSmem.offset0,@object
	.size		.nv.reservedSmem.offset0,0x4
